def matmul_kernel(
    a_ptr,
    b_ptr,
    c_ptr,
    M,
    N,
    K,
    stride_am,
    stride_ak,
    stride_bk,
    stride_bn,
    stride_cm,
    stride_cn,
    BLOCK_M: tl.constexpr,
    BLOCK_N: tl.constexpr,
    BLOCK_K: tl.constexpr,
    GROUP_M: tl.constexpr,
):
    pid = tl.program_id(axis=0)
    num_pid_m = tl.cdiv(M, BLOCK_M)
    num_pid_n = tl.cdiv(N, BLOCK_N)
    num_pid_in_group = GROUP_M * num_pid_n
    group_id = pid // num_pid_in_group
    first_pid_m = group_id * GROUP_M
    group_size_m = min(num_pid_m - first_pid_m, GROUP_M)
    pid_m = first_pid_m + ((pid % num_pid_in_group) % group_size_m)
    pid_n = (pid % num_pid_in_group) // group_size_m

    offs_am = (pid_m * BLOCK_M + tl.arange(0, BLOCK_M)) % M
    offs_bn = (pid_n * BLOCK_N + tl.arange(0, BLOCK_N)) % N
    offs_k = tl.arange(0, BLOCK_K)
    a_ptrs = a_ptr + offs_am[:, None] * stride_am + offs_k[None, :] * stride_ak
    b_ptrs = b_ptr + offs_k[:, None] * stride_bk + offs_bn[None, :] * stride_bn

    acc = tl.zeros((BLOCK_M, BLOCK_N), dtype=tl.float32)
    for kk in range(0, tl.cdiv(K, BLOCK_K)):
        a = tl.load(a_ptrs, mask=offs_k[None, :] < K - kk * BLOCK_K, other=0.0)
        b = tl.load(b_ptrs, mask=offs_k[:, None] < K - kk * BLOCK_K, other=0.0)
        acc = tl.dot(a, b, acc)
        a_ptrs += BLOCK_K * stride_ak
        b_ptrs += BLOCK_K * stride_bk

    c = acc.to(c_ptr.dtype.element_ty)
    offs_cm = pid_m * BLOCK_M + tl.arange(0, BLOCK_M)
    offs_cn = pid_n * BLOCK_N + tl.arange(0, BLOCK_N)
    c_ptrs = c_ptr + offs_cm[:, None] * stride_cm + offs_cn[None, :] * stride_cn
    mask = (offs_cm[:, None] < M) & (offs_cn[None, :] < N)
    tl.store(c_ptrs, c, mask=mask)

# config = {"BLOCK_K": 32, "BLOCK_M": 256, "BLOCK_N": 512, "GROUP_M": 8, "arch": "sm_100", "dtype": "bf16", "num_ctas": 4, "num_stages": 3, "num_warps": 4}
# arch = sm_100


// ===== COMPILED SASS (sm_100a) =====

	.target	sm_100a

	.elftype	@"ET_EXEC"


//--------------------- .note.nv.tkinfo           --------------------------
	.section	.note.nv.tkinfo,"",@"SHT_NOTE"
	.sectionflags	@"SHF_NOTE_NV_TKINFO"
	.tkinfo
        /*0018*/ 	.word	0x00000081
        /*0030*/ 	.string	""
        /*0030*/ 	.string	"ptxas-blackwell"
        /*0030*/ 	.string	"Cuda compilation tools, release 12.9, V12.9.86"
        /*0030*/ 	.string	"Build cuda_12.9.r12.9/compiler.36037853_0"
        /*0030*/ 	.string	"-v  -suppress-debug-info  -lineinfo  -arch sm_100a "



//--------------------- .note.nv.cuver            --------------------------
	.section	.note.nv.cuver,"",@"SHT_NOTE"
	.sectionflags	@"SHF_NOTE_NV_CUVER"
        /*0018*/ 	.short	0x0001
        /*001a*/ 	.short	0x0064
        /*001c*/ 	.short	0x0001
        /*001e*/ 	.short	0x0000
        /*0020*/ 	.short	0x0001
        /*0022*/ 	.short	0x0000


//--------------------- .nv.info                  --------------------------
	.section	.nv.info,"",@"SHT_CUDA_INFO"
	.align	4


	//----- nvinfo : EIATTR_REGCOUNT
	.align		4
        /*0000*/ 	.byte	0x04, 0x2f
        /*0002*/ 	.short	(.L_4 - .L_3)
	.align		4
.L_3:
        /*0004*/ 	.word	index@(matmul_kernel)
        /*0008*/ 	.word	0x000000ff


	//----- nvinfo : EIATTR_FRAME_SIZE
	.align		4
.L_4:
        /*000c*/ 	.byte	0x04, 0x11
        /*000e*/ 	.short	(.L_6 - .L_5)
	.align		4
.L_5:
        /*0010*/ 	.word	index@($__internal_2_$__cuda_sm10x_tcgen05_guardrail_trap_unallocated_columns_being_dealloced)
        /*0014*/ 	.word	0x00000010


	//----- nvinfo : EIATTR_FRAME_SIZE
	.align		4
.L_6:
        /*0018*/ 	.byte	0x04, 0x11
        /*001a*/ 	.short	(.L_8 - .L_7)
	.align		4
.L_7:
        /*001c*/ 	.word	index@($__internal_1_$__cuda_sm10x_tcgen05_guardrail_trap_phase_invalid_during_alloc)
        /*0020*/ 	.word	0x00000010


	//----- nvinfo : EIATTR_FRAME_SIZE
	.align		4
.L_8:
        /*0024*/ 	.byte	0x04, 0x11
        /*0026*/ 	.short	(.L_10 - .L_9)
	.align		4
.L_9:
        /*0028*/ 	.word	index@($__internal_0_$__cuda_sm10x_tcgen05_guardrail_trap_col_being_dealloced_not_returned_by_alloc)
        /*002c*/ 	.word	0x00000010


	//----- nvinfo : EIATTR_FRAME_SIZE
	.align		4
.L_10:
        /*0030*/ 	.byte	0x04, 0x11
        /*0032*/ 	.short	(.L_12 - .L_11)
	.align		4
.L_11:
        /*0034*/ 	.word	index@(matmul_kernel)
        /*0038*/ 	.word	0x00000010


	//----- nvinfo : EIATTR_MIN_STACK_SIZE
	.align		4
.L_12:
        /*003c*/ 	.byte	0x04, 0x12
        /*003e*/ 	.short	(.L_14 - .L_13)
	.align		4
.L_13:
        /*0040*/ 	.word	index@(matmul_kernel)
        /*0044*/ 	.word	0x00000010
.L_14:


//--------------------- .nv.info.matmul_kernel    --------------------------
	.section	.nv.info.matmul_kernel,"",@"SHT_CUDA_INFO"
	.sectionflags	@""
	.align	4


	//----- nvinfo : EIATTR_CUDA_API_VERSION
	.align		4
        /*0000*/ 	.byte	0x04, 0x37
        /*0002*/ 	.short	(.L_16 - .L_15)
.L_15:
        /*0004*/ 	.word	0x00000081


	//----- nvinfo : EIATTR_KPARAM_INFO
	.align		4
.L_16:
        /*0008*/ 	.byte	0x04, 0x17
        /*000a*/ 	.short	(.L_18 - .L_17)
.L_17:
        /*000c*/ 	.word	0x00000000
        /*0010*/ 	.short	0x000d
        /*0012*/ 	.short	0x0048
        /*0014*/ 	.byte	0x00, 0xf4, 0x21, 0x00


	//----- nvinfo : EIATTR_KPARAM_INFO
	.align		4
.L_18:
        /*0018*/ 	.byte	0x04, 0x17
        /*001a*/ 	.short	(.L_20 - .L_19)
.L_19:
        /*001c*/ 	.word	0x00000000
        /*0020*/ 	.short	0x000c
        /*0022*/ 	.short	0x0040
        /*0024*/ 	.byte	0x00, 0xf4, 0x21, 0x00


	//----- nvinfo : EIATTR_KPARAM_INFO
	.align		4
.L_20:
        /*0028*/ 	.byte	0x04, 0x17
        /*002a*/ 	.short	(.L_22 - .L_21)
.L_21:
        /*002c*/ 	.word	0x00000000
        /*0030*/ 	.short	0x000b
        /*0032*/ 	.short	0x0038
        /*0034*/ 	.byte	0x00, 0xf0, 0x11, 0x00


	//----- nvinfo : EIATTR_KPARAM_INFO
	.align		4
.L_22:
        /*0038*/ 	.byte	0x04, 0x17
        /*003a*/ 	.short	(.L_24 - .L_23)
.L_23:
        /*003c*/ 	.word	0x00000000
        /*0040*/ 	.short	0x000a
        /*0042*/ 	.short	0x0034
        /*0044*/ 	.byte	0x00, 0xf0, 0x11, 0x00


	//----- nvinfo : EIATTR_KPARAM_INFO
	.align		4
.L_24:
        /*0048*/ 	.byte	0x04, 0x17
        /*004a*/ 	.short	(.L_26 - .L_25)
.L_25:
        /*004c*/ 	.word	0x00000000
        /*0050*/ 	.short	0x0009
        /*0052*/ 	.short	0x0030
        /*0054*/ 	.byte	0x00, 0xf0, 0x11, 0x00


	//----- nvinfo : EIATTR_KPARAM_INFO
	.align		4
.L_26:
        /*0058*/ 	.byte	0x04, 0x17
        /*005a*/ 	.short	(.L_28 - .L_27)
.L_27:
        /*005c*/ 	.word	0x00000000
        /*0060*/ 	.short	0x0008
        /*0062*/ 	.short	0x002c
        /*0064*/ 	.byte	0x00, 0xf0, 0x11, 0x00


	//----- nvinfo : EIATTR_KPARAM_INFO
	.align		4
.L_28:
        /*0068*/ 	.byte	0x04, 0x17
        /*006a*/ 	.short	(.L_30 - .L_29)
.L_29:
        /*006c*/ 	.word	0x00000000
        /*0070*/ 	.short	0x0007
        /*0072*/ 	.short	0x0028
        /*0074*/ 	.byte	0x00, 0xf0, 0x11, 0x00


	//----- nvinfo : EIATTR_KPARAM_INFO
	.align		4
.L_30:
        /*0078*/ 	.byte	0x04, 0x17
        /*007a*/ 	.short	(.L_32 - .L_31)
.L_31:
        /*007c*/ 	.word	0x00000000
        /*0080*/ 	.short	0x0006
        /*0082*/ 	.short	0x0024
        /*0084*/ 	.byte	0x00, 0xf0, 0x11, 0x00


	//----- nvinfo : EIATTR_KPARAM_INFO
	.align		4
.L_32:
        /*0088*/ 	.byte	0x04, 0x17
        /*008a*/ 	.short	(.L_34 - .L_33)
.L_33:
        /*008c*/ 	.word	0x00000000
        /*0090*/ 	.short	0x0005
        /*0092*/ 	.short	0x0020
        /*0094*/ 	.byte	0x00, 0xf0, 0x11, 0x00


	//----- nvinfo : EIATTR_KPARAM_INFO
	.align		4
.L_34:
        /*0098*/ 	.byte	0x04, 0x17
        /*009a*/ 	.short	(.L_36 - .L_35)
.L_35:
        /*009c*/ 	.word	0x00000000
        /*00a0*/ 	.short	0x0004
        /*00a2*/ 	.short	0x001c
        /*00a4*/ 	.byte	0x00, 0xf0, 0x11, 0x00


	//----- nvinfo : EIATTR_KPARAM_INFO
	.align		4
.L_36:
        /*00a8*/ 	.byte	0x04, 0x17
        /*00aa*/ 	.short	(.L_38 - .L_37)
.L_37:
        /*00ac*/ 	.word	0x00000000
        /*00b0*/ 	.short	0x0003
        /*00b2*/ 	.short	0x0018
        /*00b4*/ 	.byte	0x00, 0xf0, 0x11, 0x00


	//----- nvinfo : EIATTR_KPARAM_INFO
	.align		4
.L_38:
        /*00b8*/ 	.byte	0x04, 0x17
        /*00ba*/ 	.short	(.L_40 - .L_39)
.L_39:
        /*00bc*/ 	.word	0x00000000
        /*00c0*/ 	.short	0x0002
        /*00c2*/ 	.short	0x0010
        /*00c4*/ 	.byte	0x00, 0xf4, 0x21, 0x00


	//----- nvinfo : EIATTR_KPARAM_INFO
	.align		4
.L_40:
        /*00c8*/ 	.byte	0x04, 0x17
        /*00ca*/ 	.short	(.L_42 - .L_41)
.L_41:
        /*00cc*/ 	.word	0x00000000
        /*00d0*/ 	.short	0x0001
        /*00d2*/ 	.short	0x0008
        /*00d4*/ 	.byte	0x00, 0xf4, 0x21, 0x00


	//----- nvinfo : EIATTR_KPARAM_INFO
	.align		4
.L_42:
        /*00d8*/ 	.byte	0x04, 0x17
        /*00da*/ 	.short	(.L_44 - .L_43)
.L_43:
        /*00dc*/ 	.word	0x00000000
        /*00e0*/ 	.short	0x0000
        /*00e2*/ 	.short	0x0000
        /*00e4*/ 	.byte	0x00, 0xf4, 0x21, 0x00


	//----- nvinfo : EIATTR_EXPLICIT_CLUSTER
	.align		4
.L_44:
        /*00e8*/ 	.byte	0x01, 0x3e
	.zero		2


	//----- nvinfo : EIATTR_CTA_PER_CLUSTER
	.align		4
        /*00ec*/ 	.byte	0x04, 0x3d
        /*00ee*/ 	.short	(.L_46 - .L_45)
.L_45:
        /*00f0*/ 	.word	0x00000004
        /*00f4*/ 	.word	0x00000001
        /*00f8*/ 	.word	0x00000001


	//----- nvinfo : EIATTR_AT_ENTRY_FRAGMENTS
	.align		4
.L_46:
        /*00fc*/ 	.byte	0x04, 0x4f
        /*00fe*/ 	.short	(.L_48 - .L_47)


	//   ....[0]....
.L_47:
        /*0100*/ 	.word	0x00000004


	//----- nvinfo : EIATTR_RESERVED_SMEM_USED
	.align		4
.L_48:
        /*0104*/ 	.byte	0x01, 0x41
	.zero		2


	//----- nvinfo : EIATTR_SPARSE_MMA_MASK
	.align		4
        /*0108*/ 	.byte	0x03, 0x50
        /*010a*/ 	.short	0x0000


	//----- nvinfo : EIATTR_TCGEN05_1CTA_USED
	.align		4
        /*010c*/ 	.byte	0x01, 0x51
	.zero		2


	//----- nvinfo : EIATTR_MAXREG_COUNT
	.align		4
        /*0110*/ 	.byte	0x03, 0x1b
        /*0112*/ 	.short	0x00ff


	//----- nvinfo : EIATTR_NUM_BARRIERS
	.align		4
        /*0114*/ 	.byte	0x02, 0x4c
        /*0116*/ 	.byte	0x01
	.zero		1


	//----- nvinfo : EIATTR_ANNOTATIONS
	.align		4
        /*0118*/ 	.byte	0x04, 0x55
        /*011a*/ 	.short	(.L_50 - .L_49)


	//   ....[0]....
.L_49:
        /*011c*/ 	.word	0x00000001
        /*0120*/ 	.byte	0xe0, 0x09, 0x00, 0x00, 0x01, 0x00, 0x00, 0x00, 0x10, 0x0a, 0x00, 0x00, 0x01, 0x00, 0x00, 0x00
        /*0130*/ 	.byte	0x00, 0x5d, 0x00, 0x00, 0x01, 0x00, 0x00, 0x00, 0xd0, 0x7e, 0x00, 0x00, 0x01, 0x00, 0x00, 0x00
        /*0140*/ 	.byte	0xf0, 0x80, 0x00, 0x00, 0x01, 0x00, 0x00, 0x00, 0x70, 0x92, 0x00, 0x00, 0x01, 0x00, 0x00, 0x00
        /*0150*/ 	.byte	0x90, 0x92, 0x00, 0x00, 0x01, 0x00, 0x00, 0x00, 0xb0, 0x92, 0x00, 0x00


	//----- nvinfo : EIATTR_INT_WARP_WIDE_INSTR_OFFSETS
	.align		4
.L_50:
        /*015c*/ 	.byte	0x04, 0x31
        /*015e*/ 	.short	(.L_52 - .L_51)


	//   ....[0]....
.L_51:
        /*0160*/ 	.word	0x00003700


	//   ....[1]....
        /*0164*/ 	.word	0x00003950


	//   ....[2]....
        /*0168*/ 	.word	0x00005d50


	//   ....[3]....
        /*016c*/ 	.word	0x00011630


	//   ....[4]....
        /*0170*/ 	.word	0x00011680


	//----- nvinfo : EIATTR_COOP_GROUP_MASK_REGIDS
	.align		4
.L_52:
        /*0174*/ 	.byte	0x04, 0x29
        /*0176*/ 	.short	(.L_54 - .L_53)


	//   ....[0]....
.L_53:
        /*0178*/ 	.word	0xffffffff


	//   ....[1]....
        /*017c*/ 	.word	0xffffffff


	//   ....[2]....
        /*0180*/ 	.word	0xffffffff


	//   ....[3]....
        /*0184*/ 	.word	0xffffffff


	//----- nvinfo : EIATTR_COOP_GROUP_INSTR_OFFSETS
	.align		4
.L_54:
        /*0188*/ 	.byte	0x04, 0x28
        /*018a*/ 	.short	(.L_56 - .L_55)


	//   ....[0]....
.L_55:
        /*018c*/ 	.word	0x00000080


	//   ....[1]....
        /*0190*/ 	.word	0x00000340


	//   ....[2]....
        /*0194*/ 	.word	0x000114c0


	//   ....[3]....
        /*0198*/ 	.word	0x00011730


	//----- nvinfo : EIATTR_VRC_CTA_INIT_COUNT
	.align		4
.L_56:
        /*019c*/ 	.byte	0x02, 0x4a
        /*019e*/ 	.byte	0x80
	.zero		1


	//----- nvinfo : EIATTR_MBARRIER_INSTR_OFFSETS
	.align		4
        /*01a0*/ 	.byte	0x04, 0x39
        /*01a2*/ 	.short	(.L_58 - .L_57)


	//   ....[0]....
.L_57:
        /*01a4*/ 	.word	0x000040d0
        /*01a8*/ 	.word	0x000000ff
        /*01ac*/ 	.word	0x00000000
        /*01b0*/ 	.short	0x0100
        /*01b2*/ 	.byte	0x08
	.zero		1


	//   ....[1]....
        /*01b4*/ 	.word	0x00005d70
        /*01b8*/ 	.word	0x000000ff
        /*01bc*/ 	.word	0x00008008
        /*01c0*/ 	.short	0x0100
        /*01c2*/ 	.byte	0x0b
	.zero		1


	//   ....[2]....
        /*01c4*/ 	.word	0x00007e90
        /*01c8*/ 	.word	0x000000ff
        /*01cc*/ 	.word	0x00000000
        /*01d0*/ 	.short	0x010a
        /*01d2*/ 	.byte	0x08
	.zero		1


	//   ....[3]....
        /*01d4*/ 	.word	0x000093d0
        /*01d8*/ 	.word	0x000000ff
        /*01dc*/ 	.word	0x00000000
        /*01e0*/ 	.short	0x010a
        /*01e2*/ 	.byte	0x08
	.zero		1


	//   ....[4]....
        /*01e4*/ 	.word	0x00009530
        /*01e8*/ 	.word	0x000000ff
        /*01ec*/ 	.word	0x00008000
        /*01f0*/ 	.short	0x0108
        /*01f2*/ 	.byte	0x0b
	.zero		1


	//   ....[5]....
        /*01f4*/ 	.word	0x000095d0
        /*01f8*/ 	.word	0x000000ff
        /*01fc*/ 	.word	0x00008008
        /*0200*/ 	.short	0x0108
        /*0202*/ 	.byte	0x0b
	.zero		1


	//   ....[6]....
        /*0204*/ 	.word	0x00011750
        /*0208*/ 	.word	0x000000ff
        /*020c*/ 	.word	0x00000000
        /*0210*/ 	.short	0x010a
        /*0212*/ 	.byte	0x08
	.zero		1


	//   ....[7]....
        /*0214*/ 	.word	0x00011780
        /*0218*/ 	.word	0x000000ff
        /*021c*/ 	.word	0x00000000
        /*0220*/ 	.short	0x010a
        /*0222*/ 	.byte	0x08
	.zero		1


	//----- nvinfo : EIATTR_NUM_MBARRIERS
	.align		4
.L_58:
        /*0224*/ 	.byte	0x03, 0x38
        /*0226*/ 	.short	0x0002


	//----- nvinfo : EIATTR_EXIT_INSTR_OFFSETS
	.align		4
        /*0228*/ 	.byte	0x04, 0x1c
        /*022a*/ 	.short	(.L_60 - .L_59)


	//   ....[0]....
.L_59:
        /*022c*/ 	.word	0x00011740


	//----- nvinfo : EIATTR_REQNTID
	.align		4
.L_60:
        /*0230*/ 	.byte	0x04, 0x10
        /*0232*/ 	.short	(.L_62 - .L_61)
.L_61:
        /*0234*/ 	.word	0x00000080
        /*0238*/ 	.word	0x00000001
        /*023c*/ 	.word	0x00000001


	//----- nvinfo : EIATTR_CRS_STACK_SIZE
	.align		4
.L_62:
        /*0240*/ 	.byte	0x04, 0x1e
        /*0242*/ 	.short	(.L_64 - .L_63)
.L_63:
        /*0244*/ 	.word	0x00000000


	//----- nvinfo : EIATTR_CBANK_PARAM_SIZE
	.align		4
.L_64:
        /*0248*/ 	.byte	0x03, 0x19
        /*024a*/ 	.short	0x0050


	//----- nvinfo : EIATTR_PARAM_CBANK
	.align		4
        /*024c*/ 	.byte	0x04, 0x0a
        /*024e*/ 	.short	(.L_66 - .L_65)
	.align		4
.L_65:
        /*0250*/ 	.word	index@(.nv.constant0.matmul_kernel)
        /*0254*/ 	.short	0x0380
        /*0256*/ 	.short	0x0050


	//----- nvinfo : EIATTR_SW_WAR
	.align		4
.L_66:
        /*0258*/ 	.byte	0x04, 0x36
        /*025a*/ 	.short	(.L_68 - .L_67)
.L_67:
        /*025c*/ 	.word	0x00000008
.L_68:


//--------------------- .nv.compat                --------------------------
	.section	.nv.compat,"",@"SHT_CUDA_COMPAT_INFO"
	.align	4
        /*0000*/ 	.byte	0x02, 0x02, 0x02, 0x00, 0x02, 0x05, 0x05, 0x00, 0x02, 0x03, 0x00, 0x00, 0x02, 0x06, 0x01, 0x00


//--------------------- .nv.callgraph             --------------------------
	.section	.nv.callgraph,"",@"SHT_CUDA_CALLGRAPH"
	.align	4
	.sectionentsize	8
	.align		4
        /*0000*/ 	.word	0x00000000
	.align		4
        /*0004*/ 	.word	0xffffffff
	.align		4
        /*0008*/ 	.word	0x00000000
	.align		4
        /*000c*/ 	.word	0xfffffffe
	.align		4
        /*0010*/ 	.word	0x00000000
	.align		4
        /*0014*/ 	.word	0xfffffffd
	.align		4
        /*0018*/ 	.word	0x00000000
	.align		4
        /*001c*/ 	.word	0xfffffffc


//--------------------- .text.matmul_kernel       --------------------------
	.section	.text.matmul_kernel,"ax",@progbits
	.align	128
        .global         matmul_kernel
        .type           matmul_kernel,@function
        .size           matmul_kernel,(.L_x_21 - matmul_kernel)
        .other          matmul_kernel,@"STO_CUDA_ENTRY STV_DEFAULT"
matmul_kernel:
.text.matmul_kernel:
[----:B------:R-:W0:Y:S01]  /*0000*/  LDC R1, c[0x0][0x37c] ;  /* 0x0000df00ff017b82 */ /* 0x000e220000000800 */
[----:B------:R-:W1:Y:S01]  /*0010*/  S2R R35, SR_TID.X ;  /* 0x0000000000237919 */ /* 0x000e620000002100 */
[----:B0-----:R-:W-:Y:S01]  /*0020*/  VIADD R1, R1, 0xfffffff0 ;  /* 0xfffffff001017836 */ /* 0x001fe20000000000 */
[----:B------:R-:W0:Y:S01]  /*0030*/  LDCU.64 UR22, c[0x0][0x358] ;  /* 0x00006b00ff1677ac */ /* 0x000e220008000a00 */
[----:B-1----:R-:W-:-:S13]  /*0040*/  ISETP.GE.U32.AND P0, PT, R35, 0x20, PT ;  /* 0x000000202300780c */ /* 0x002fda0003f06070 */
[----:B------:R-:W-:Y:S02]  /*0050*/  VOTEU.ANY UP0, P0 ;  /* 0x0000000000ff7886 */ /* 0x000fe40000000100 */
[----:B------:R-:W-:Y:S05]  /*0060*/  BRA.U UP0, `(.L_x_0) ;  /* 0x0000000100b87547 */ /* 0x000fea000b800000 */
[----:B------:R-:W1:Y:S01]  /*0070*/  S2UR UR6, SR_CgaCtaId ;  /* 0x00000000000679c3 */ /* 0x000e620000008800 */
[----:B------:R-:W-:Y:S01]  /*0080*/  NOP ;  /* 0x0000000000007918 */ /* 0x000fe20000000000 */
[----:B------:R-:W-:Y:S02]  /*0090*/  UMOV UR4, 0x40 ;  /* 0x0000004000047882 */ /* 0x000fe40000000000 */
[----:B-1----:R-:W-:-:S09]  /*00a0*/  ULEA UR4, UR6, UR4, 0x18 ;  /* 0x0000000406047291 */ /* 0x002fd2000f8ec0ff */
[----:B------:R-:W1:Y:S01]  /*00b0*/  LDS.U8 R0, [UR4] ;  /* 0x00000004ff007984 */ /* 0x000e620008000000 */
[----:B------:R-:W-:Y:S02]  /*00c0*/  UMOV UR4, 0x400 ;  /* 0x0000040000047882 */ /* 0x000fe40000000000 */
[----:B------:R-:W-:Y:S01]  /*00d0*/  ULEA UR4, UR6, UR4, 0x18 ;  /* 0x0000000406047291 */ /* 0x000fe2000f8ec0ff */
[----:B-1----:R-:W-:-:S13]  /*00e0*/  ISETP.NE.AND P0, PT, R0, RZ, PT ;  /* 0x000000ff0000720c */ /* 0x002fda0003f05270 */
[----:B------:R-:W-:Y:S05]  /*00f0*/  @P0 BRA `(.L_x_1) ;  /* 0x00000000007c0947 */ /* 0x000fea0003800000 */
[----:B------:R-:W-:-:S13]  /*0100*/  ELECT P0, URZ, PT ;  /* 0x0000000000ff782f */ /* 0x000fda0003800000 */
[----:B------:R-:W-:Y:S05]  /*0110*/  @!P0 BRA `(.L_x_2) ;  /* 0x0000000000848947 */ /* 0x000fea0003800000 */
[----:B------:R-:W-:Y:S01]  /*0120*/  UMOV UR5, 0x10 ;  /* 0x0000001000057882 */ /* 0x000fe20000000000 */
[----:B------:R-:W-:Y:S02]  /*0130*/  IMAD.MOV.U32 R4, RZ, RZ, 0x1 ;  /* 0x00000001ff047424 */ /* 0x000fe400078e00ff */
[----:B------:R-:W-:Y:S02]  /*0140*/  IMAD.MOV.U32 R5, RZ, RZ, 0xffff ;  /* 0x0000ffffff057424 */ /* 0x000fe400078e00ff */
[----:B------:R-:W-:Y:S04]  /*0150*/  DEPBAR.LE SB1, 0x36 ;  /* 0x00009d800000791a */ /* 0x000fe80000000000 */
[----:B------:R-:W1:Y:S02]  /*0160*/  UTCATOMSWS.FIND_AND_SET.ALIGN UP1, UR5, UR5 ;  /* 0x00000005000575e3 */ /* 0x000e640008020800 */
[----:B-1----:R-:W-:-:S04]  /*0170*/  PLOP3.LUT P0, PT, PT, PT, UP1, 0x80, 0x8 ;  /* 0x000000000008781c */ /* 0x002fc80003f0f018 */
[----:B------:R-:W-:-:S04]  /*0180*/  SEL R0, RZ, 0xffffffff, !P0 ;  /* 0xffffffffff007807 */ /* 0x000fc80004000000 */
[----:B------:R-:W-:Y:S01]  /*0190*/  ISETP.NE.AND P0, PT, R0, RZ, PT ;  /* 0x000000ff0000720c */ /* 0x000fe20003f05270 */
[----:B------:R-:W-:-:S12]  /*01a0*/  IMAD.U32 R0, RZ, RZ, UR5 ;  /* 0x00000005ff007e24 */ /* 0x000fd8000f8e00ff */
[----:B------:R-:W-:Y:S05]  /*01b0*/  @P0 BRA `(.L_x_3) ;  /* 0x0000000000240947 */ /* 0x000fea0003800000 */
.L_x_4:
[----:B------:R-:W-:Y:S05]  /*01c0*/  NANOSLEEP 0x64 ;  /* 0x000000640000795d */ /* 0x000fea0003800000 */
[----:B------:R-:W-:-:S05]  /*01d0*/  UMOV UR5, 0x10 ;  /* 0x0000001000057882 */ /* 0x000fca0000000000 */
[----:B------:R-:W-:Y:S04]  /*01e0*/  DEPBAR.LE SB1, 0x36 ;  /* 0x00009d800000791a */ /* 0x000fe80000000000 */
[----:B------:R-:W1:Y:S02]  /*01f0*/  UTCATOMSWS.FIND_AND_SET.ALIGN UP1, UR5, UR5 ;  /* 0x00000005000575e3 */ /* 0x000e640008020800 */
[----:B-1----:R-:W-:-:S04]  /*0200*/  PLOP3.LUT P0, PT, PT, PT, UP1, 0x80, 0x8 ;  /* 0x000000000008781c */ /* 0x002fc80003f0f018 */
[----:B------:R-:W-:-:S04]  /*0210*/  SEL R0, RZ, 0xffffffff, !P0 ;  /* 0xffffffffff007807 */ /* 0x000fc80004000000 */
[----:B------:R-:W-:Y:S01]  /*0220*/  ISETP.NE.AND P0, PT, R0, RZ, PT ;  /* 0x000000ff0000720c */ /* 0x000fe20003f05270 */
[----:B------:R-:W-:-:S12]  /*0230*/  IMAD.U32 R0, RZ, RZ, UR5 ;  /* 0x00000005ff007e24 */ /* 0x000fd8000f8e00ff */
[----:B------:R-:W-:Y:S05]  /*0240*/  @!P0 BRA `(.L_x_4) ;  /* 0xfffffffc00dc8947 */ /* 0x000fea000383ffff */
.L_x_3:
[C---:B------:R-:W-:Y:S01]  /*0250*/  VIADD R3, R0.reuse, 0x10 ;  /* 0x0000001000037836 */ /* 0x040fe20000000000 */
[----:B------:R-:W-:Y:S01]  /*0260*/  UMOV UR5, 0x50 ;  /* 0x0000005000057882 */ /* 0x000fe20000000000 */
[----:B------:R-:W-:Y:S01]  /*0270*/  SHF.L.U32 R2, R5, R0, RZ ;  /* 0x0000000005027219 */ /* 0x000fe200000006ff */
[----:B------:R-:W-:Y:S01]  /*0280*/  ULEA UR5, UR6, UR5, 0x18 ;  /* 0x0000000506057291 */ /* 0x000fe2000f8ec0ff */
[----:B------:R-:W-:Y:S01]  /*0290*/  IMAD.SHL.U32 R0, R0, 0x20, RZ ;  /* 0x0000002000007824 */ /* 0x000fe200078e00ff */
[----:B------:R-:W-:-:S04]  /*02a0*/  SHF.L.U32 R3, R4, R3, RZ ;  /* 0x0000000304037219 */ /* 0x000fc800000006ff */
[----:B------:R-:W-:-:S05]  /*02b0*/  LOP3.LUT R2, R3, R2, RZ, 0xfc, !PT ;  /* 0x0000000203027212 */ /* 0x000fca00078efcff */
[----:B------:R1:W-:Y:S04]  /*02c0*/  ATOMS.OR RZ, [UR5], R2 ;  /* 0x00000002ffff798c */ /* 0x0003e8000b000005 */
[----:B------:R1:W-:Y:S01]  /*02d0*/  STS [UR4], R0 ;  /* 0x00000000ff007988 */ /* 0x0003e20008000804 */
[----:B------:R-:W-:Y:S05]  /*02e0*/  BRA `(.L_x_2) ;  /* 0x0000000000107947 */ /* 0x000fea0003800000 */
.L_x_1:
[----:B------:R-:W-:Y:S01]  /*02f0*/  IMAD.MOV.U32 R0, RZ, RZ, -0x1 ;  /* 0xffffffffff007424 */ /* 0x000fe200078e00ff */
[----:B------:R-:W-:-:S04]  /*0300*/  MOV R2, 0x330 ;  /* 0x0000033000027802 */ /* 0x000fc80000000f00 */
[----:B------:R1:W-:Y:S03]  /*0310*/  STS [UR4], R0 ;  /* 0x00000000ff007988 */ /* 0x0003e60008000804 */
[----:B01----:R-:W-:Y:S05]  /*0320*/  CALL.REL.NOINC `($__internal_1_$__cuda_sm10x_tcgen05_guardrail_trap_phase_invalid_during_alloc) ;  /* 0x00000114002c7944 */ /* 0x003fea0003c00000 */
.L_x_2:
[----:B------:R-:W-:Y:S05]  /*0330*/  WARPSYNC.ALL ;  /* 0x0000000000007948 */ /* 0x000fea0003800000 */
[----:B------:R-:W-:Y:S01]  /*0340*/  NOP ;  /* 0x0000000000007918 */ /* 0x000fe20000000000 */
.L_x_0:
[----:B------:R-:W2:Y:S08]  /*0350*/  LDC.64 R8, c[0x0][0x398] ;  /* 0x0000e600ff087b82 */ /* 0x000eb00000000a00 */
[----:B------:R-:W3:Y:S02]  /*0360*/  S2UR UR5, SR_CgaSize ;  /* 0x00000000000579c3 */ /* 0x000ee40000008a00 */
[----:B---3--:R-:W-:-:S12]  /*0370*/  UIMAD UR5, UR5, -0xa0, URZ ;  /* 0xffffff60050578a4 */ /* 0x008fd8000f8e02ff */
[----:B------:R-:W3:Y:S01]  /*0380*/  LDCU UR5, c[0x0][UR5+0x2b0] ;  /* 0x00005600050577ac */ /* 0x000ee20008000800 */
[----:B------:R-:W4:Y:S01]  /*0390*/  S2R R16, SR_CgaCtaId ;  /* 0x0000000000107919 */ /* 0x000f220000008800 */
[----:B------:R-:W-:Y:S01]  /*03a0*/  SHF.R.U32.HI R34, RZ, 0x5, R35 ;  /* 0x00000005ff227819 */ /* 0x000fe20000011623 */
[----:B------:R-:W5:Y:S01]  /*03b0*/  S2UR UR4, SR_CTAID.X ;  /* 0x00000000000479c3 */ /* 0x000f620000002500 */
[----:B-12---:R-:W-:-:S05]  /*03c0*/  VIADD R0, R9, 0x1ff ;  /* 0x000001ff09007836 */ /* 0x006fca0000000000 */
[----:B------:R-:W-:Y:S02]  /*03d0*/  SHF.R.S32.HI R3, RZ, 0x1f, R0 ;  /* 0x0000001fff037819 */ /* 0x000fe40000011400 */
[----:B-----5:R-:W-:Y:S01]  /*03e0*/  I2FP.F32.U32 R5, UR4 ;  /* 0x0000000400057c45 */ /* 0x020fe20008201000 */
[----:B------:R-:W1:Y:S01]  /*03f0*/  S2UR UR4, SR_CgaCtaId ;  /* 0x00000000000479c3 */ /* 0x000e620000008800 */
[----:B------:R-:W-:Y:S01]  /*0400*/  LEA.HI R3, R3, R0, RZ, 0x9 ;  /* 0x0000000003037211 */ /* 0x000fe200078f48ff */
[----:B----4-:R-:W-:Y:S02]  /*0410*/  IMAD.SHL.U32 R17, R16, 0x100, RZ ;  /* 0x0000010010117824 */ /* 0x010fe400078e00ff */
[----:B---3--:R-:W-:Y:S01]  /*0420*/  FMUL R5, R5, UR5 ;  /* 0x0000000505057c20 */ /* 0x008fe20008400000 */
[----:B------:R-:W-:-:S05]  /*0430*/  SHF.R.S32.HI R3, RZ, 0x9, R3 ;  /* 0x00000009ff037819 */ /* 0x000fca0000011403 */
[----:B------:R-:W-:Y:S01]  /*0440*/  IMAD.SHL.U32 R4, R3, 0x8, RZ ;  /* 0x0000000803047824 */ /* 0x000fe200078e00ff */
[----:B------:R-:W-:Y:S04]  /*0450*/  F2I.U32.TRUNC.NTZ R5, R5 ;  /* 0x0000000500057305 */ /* 0x000fe8000020f000 */
[----:B------:R-:W-:-:S04]  /*0460*/  IABS R7, R4 ;  /* 0x0000000400077213 */ /* 0x000fc80000000000 */
[----:B------:R-:W2:Y:S08]  /*0470*/  I2F.RP R0, R7 ;  /* 0x0000000700007306 */ /* 0x000eb00000209400 */
[----:B--2---:R-:W2:Y:S02]  /*0480*/  MUFU.RCP R0, R0 ;  /* 0x0000000000007308 */ /* 0x004ea40000001000 */
[----:B--2---:R-:W-:Y:S01]  /*0490*/  VIADD R2, R0, 0xffffffe ;  /* 0x0ffffffe00027836 */ /* 0x004fe20000000000 */
[----:B------:R-:W-:-:S05]  /*04a0*/  IABS R0, R5 ;  /* 0x0000000500007213 */ /* 0x000fca0000000000 */
[----:B------:R2:W3:Y:S02]  /*04b0*/  F2I.FTZ.U32.TRUNC.NTZ R3, R2 ;  /* 0x0000000200037305 */ /* 0x0004e4000021f000 */
[----:B--2---:R-:W-:Y:S02]  /*04c0*/  IMAD.MOV.U32 R2, RZ, RZ, RZ ;  /* 0x000000ffff027224 */ /* 0x004fe400078e00ff */
[----:B---3--:R-:W-:-:S04]  /*04d0*/  IMAD.MOV R6, RZ, RZ, -R3 ;  /* 0x000000ffff067224 */ /* 0x008fc800078e0a03 */
[----:B------:R-:W-:Y:S01]  /*04e0*/  IMAD R11, R6, R7, RZ ;  /* 0x00000007060b7224 */ /* 0x000fe200078e02ff */
[----:B------:R-:W-:-:S03]  /*04f0*/  IABS R6, R4 ;  /* 0x0000000400067213 */ /* 0x000fc60000000000 */
[----:B------:R-:W-:Y:S01]  /*0500*/  IMAD.HI.U32 R3, R3, R11, R2 ;  /* 0x0000000b03037227 */ /* 0x000fe200078e0002 */
[----:B------:R-:W-:-:S03]  /*0510*/  IABS R11, R8 ;  /* 0x00000008000b7213 */ /* 0x000fc60000000000 */
[----:B------:R-:W-:Y:S02]  /*0520*/  IMAD.MOV R2, RZ, RZ, -R6 ;  /* 0x000000ffff027224 */ /* 0x000fe400078e0a06 */
[----:B------:R-:W-:-:S04]  /*0530*/  IMAD.HI.U32 R3, R3, R0, RZ ;  /* 0x0000000003037227 */ /* 0x000fc800078e00ff */
[----:B------:R-:W-:Y:S01]  /*0540*/  IMAD R0, R3, R2, R0 ;  /* 0x0000000203007224 */ /* 0x000fe200078e0200 */
[----:B------:R-:W-:Y:S04]  /*0550*/  BAR.SYNC.DEFER_BLOCKING 0x0 ;  /* 0x0000000000007b1d */ /* 0x000fe80000010000 */
[----:B------:R-:W-:-:S13]  /*0560*/  ISETP.GT.U32.AND P1, PT, R7, R0, PT ;  /* 0x000000000700720c */ /* 0x000fda0003f24070 */
[----:B------:R-:W-:Y:S02]  /*0570*/  @!P1 IMAD.IADD R0, R0, 0x1, -R7 ;  /* 0x0000000100009824 */ /* 0x000fe400078e0a07 */
[----:B------:R-:W-:Y:S01]  /*0580*/  @!P1 VIADD R3, R3, 0x1 ;  /* 0x0000000103039836 */ /* 0x000fe20000000000 */
[----:B------:R-:W-:Y:S02]  /*0590*/  ISETP.NE.AND P1, PT, R4, RZ, PT ;  /* 0x000000ff0400720c */ /* 0x000fe40003f25270 */
[----:B------:R-:W-:Y:S02]  /*05a0*/  ISETP.GE.U32.AND P0, PT, R0, R7, PT ;  /* 0x000000070000720c */ /* 0x000fe40003f06070 */
[----:B------:R-:W-:-:S04]  /*05b0*/  LOP3.LUT R0, R5, R4, RZ, 0x3c, !PT ;  /* 0x0000000405007212 */ /* 0x000fc800078e3cff */
[----:B------:R-:W-:Y:S01]  /*05c0*/  ISETP.GE.AND P2, PT, R0, RZ, PT ;  /* 0x000000ff0000720c */ /* 0x000fe20003f46270 */
[----:B------:R-:W-:-:S06]  /*05d0*/  VIADD R0, R8, 0xff ;  /* 0x000000ff08007836 */ /* 0x000fcc0000000000 */
[----:B------:R-:W-:-:S04]  /*05e0*/  @P0 VIADD R3, R3, 0x1 ;  /* 0x0000000103030836 */ /* 0x000fc80000000000 */
[----:B------:R-:W-:Y:S01]  /*05f0*/  IMAD.MOV.U32 R2, RZ, RZ, R3 ;  /* 0x000000ffff027224 */ /* 0x000fe200078e0003 */
[----:B------:R-:W-:-:S03]  /*0600*/  SHF.R.S32.HI R3, RZ, 0x1f, R0 ;  /* 0x0000001fff037819 */ /* 0x000fc60000011400 */
[----:B------:R-:W-:Y:S01]  /*0610*/  @!P2 IMAD.MOV R2, RZ, RZ, -R2 ;  /* 0x000000ffff02a224 */ /* 0x000fe200078e0a02 */
[----:B------:R-:W-:Y:S02]  /*0620*/  @!P1 LOP3.LUT R2, RZ, R4, RZ, 0x33, !PT ;  /* 0x00000004ff029212 */ /* 0x000fe400078e33ff */
[----:B------:R-:W-:-:S03]  /*0630*/  LEA.HI R3, R3, R0, RZ, 0x8 ;  /* 0x0000000003037211 */ /* 0x000fc600078f40ff */
[----:B------:R-:W-:Y:S02]  /*0640*/  IMAD.SHL.U32 R12, R2, 0x8, RZ ;  /* 0x00000008020c7824 */ /* 0x000fe400078e00ff */
[----:B------:R-:W-:-:S03]  /*0650*/  IMAD.MOV R2, RZ, RZ, -R2 ;  /* 0x000000ffff027224 */ /* 0x000fc600078e0a02 */
[----:B------:R-:W-:Y:S01]  /*0660*/  LEA.HI.SX32 R3, R3, -R12, 0x18 ;  /* 0x8000000c03037211 */ /* 0x000fe200078fc2ff */
[----:B------:R-:W-:Y:S02]  /*0670*/  IMAD R14, R4, R2, R5 ;  /* 0x00000002040e7224 */ /* 0x000fe400078e0205 */
[----:B------:R-:W-:Y:S01]  /*0680*/  IMAD.MOV.U32 R2, RZ, RZ, RZ ;  /* 0x000000ffff027224 */ /* 0x000fe200078e00ff */
[----:B------:R-:W-:Y:S02]  /*0690*/  VIMNMX R13, PT, PT, R3, 0x8, PT ;  /* 0x00000008030d7848 */ /* 0x000fe40003fe0100 */
[----:B------:R-:W-:Y:S02]  /*06a0*/  IABS R7, R14 ;  /* 0x0000000e00077213 */ /* 0x000fe40000000000 */
[-C--:B------:R-:W-:Y:S02]  /*06b0*/  IABS R10, R13.reuse ;  /* 0x0000000d000a7213 */ /* 0x080fe40000000000 */
[----:B------:R-:W-:-:S02]  /*06c0*/  IABS R4, R13 ;  /* 0x0000000d00047213 */ /* 0x000fc40000000000 */
[----:B------:R-:W2:Y:S08]  /*06d0*/  I2F.RP R0, R10 ;  /* 0x0000000a00007306 */ /* 0x000eb00000209400 */
[----:B--2---:R-:W2:Y:S02]  /*06e0*/  MUFU.RCP R0, R0 ;  /* 0x0000000000007308 */ /* 0x004ea40000001000 */
[----:B--2---:R-:W-:Y:S01]  /*06f0*/  VIADD R3, R0, 0xffffffe ;  /* 0x0ffffffe00037836 */ /* 0x004fe20000000000 */
[----:B------:R-:W-:-:S05]  /*0700*/  IABS R0, R9 ;  /* 0x0000000900007213 */ /* 0x000fca0000000000 */
[----:B------:R-:W2:Y:S02]  /*0710*/  F2I.FTZ.U32.TRUNC.NTZ R3, R3 ;  /* 0x0000000300037305 */ /* 0x000ea4000021f000 */
[----:B--2---:R-:W-:-:S04]  /*0720*/  IMAD.MOV R6, RZ, RZ, -R3 ;  /* 0x000000ffff067224 */ /* 0x004fc800078e0a03 */
[----:B------:R-:W-:Y:S02]  /*0730*/  IMAD.MOV.U32 R5, RZ, RZ, R6 ;  /* 0x000000ffff057224 */ /* 0x000fe400078e0006 */
[----:B------:R-:W2:Y:S02]  /*0740*/  I2F.RP R6, R11 ;  /* 0x0000000b00067306 */ /* 0x000ea40000209400 */
[----:B------:R-:W-:-:S04]  /*0750*/  IMAD R5, R5, R10, RZ ;  /* 0x0000000a05057224 */ /* 0x000fc800078e02ff */
[----:B------:R-:W-:-:S04]  /*0760*/  IMAD.HI.U32 R2, R3, R5, R2 ;  /* 0x0000000503027227 */ /* 0x000fc800078e0002 */
[----:B------:R-:W-:Y:S02]  /*0770*/  IMAD.MOV R3, RZ, RZ, -R4 ;  /* 0x000000ffff037224 */ /* 0x000fe400078e0a04 */
[----:B------:R-:W-:Y:S01]  /*0780*/  IMAD.HI.U32 R2, R2, R7, RZ ;  /* 0x0000000702027227 */ /* 0x000fe200078e00ff */
[----:B--2---:R-:W2:Y:S03]  /*0790*/  MUFU.RCP R6, R6 ;  /* 0x0000000600067308 */ /* 0x004ea60000001000 */
[----:B------:R-:W-:-:S05]  /*07a0*/  IMAD R3, R2, R3, R7 ;  /* 0x0000000302037224 */ /* 0x000fca00078e0207 */
[----:B------:R-:W-:Y:S01]  /*07b0*/  ISETP.GT.U32.AND P1, PT, R10, R3, PT ;  /* 0x000000030a00720c */ /* 0x000fe20003f24070 */
[----:B------:R-:W3:Y:S01]  /*07c0*/  I2F.RP R7, R0 ;  /* 0x0000000000077306 */ /* 0x000ee20000209400 */
[----:B--2---:R-:W-:-:S11]  /*07d0*/  VIADD R4, R6, 0xffffffe ;  /* 0x0ffffffe06047836 */ /* 0x004fd60000000000 */
[----:B------:R-:W-:Y:S02]  /*07e0*/  @!P1 IMAD.IADD R3, R3, 0x1, -R10 ;  /* 0x0000000103039824 */ /* 0x000fe400078e0a0a */
[----:B------:R-:W-:Y:S01]  /*07f0*/  @!P1 VIADD R2, R2, 0x1 ;  /* 0x0000000102029836 */ /* 0x000fe20000000000 */
[----:B------:R-:W-:Y:S01]  /*0800*/  ISETP.NE.AND P1, PT, R13, RZ, PT ;  /* 0x000000ff0d00720c */ /* 0x000fe20003f25270 */
[----:B------:R-:W2:Y:S01]  /*0810*/  F2I.FTZ.U32.TRUNC.NTZ R5, R4 ;  /* 0x0000000400057305 */ /* 0x000ea2000021f000 */
[----:B------:R-:W-:Y:S02]  /*0820*/  ISETP.GE.U32.AND P0, PT, R3, R10, PT ;  /* 0x0000000a0300720c */ /* 0x000fe40003f06070 */
[----:B------:R-:W-:Y:S02]  /*0830*/  LOP3.LUT R3, R14, R13, RZ, 0x3c, !PT ;  /* 0x0000000d0e037212 */ /* 0x000fe400078e3cff */
[----:B------:R-:W-:Y:S02]  /*0840*/  MOV R10, 0x400 ;  /* 0x00000400000a7802 */ /* 0x000fe40000000f00 */
[----:B------:R-:W-:Y:S01]  /*0850*/  ISETP.GE.AND P2, PT, R3, RZ, PT ;  /* 0x000000ff0300720c */ /* 0x000fe20003f46270 */
[----:B------:R-:W-:Y:S01]  /*0860*/  IMAD.SHL.U32 R3, R16, 0x40, RZ ;  /* 0x0000004010037824 */ /* 0x000fe200078e00ff */
[----:B------:R-:W-:Y:S01]  /*0870*/  R2UR UR11, R10 ;  /* 0x000000000a0b72ca */ /* 0x000fe200000e0000 */
[----:B---3--:R-:W3:Y:S03]  /*0880*/  MUFU.RCP R7, R7 ;  /* 0x0000000700077308 */ /* 0x008ee60000001000 */
[----:B------:R-:W-:Y:S01]  /*0890*/  LOP3.LUT R3, R3, 0x80, RZ, 0xc0, !PT ;  /* 0x0000008003037812 */ /* 0x000fe200078ec0ff */
[----:B------:R-:W-:-:S02]  /*08a0*/  @P0 VIADD R2, R2, 0x1 ;  /* 0x0000000102020836 */ /* 0x000fc40000000000 */
[----:B--2---:R-:W-:Y:S02]  /*08b0*/  IMAD.MOV R4, RZ, RZ, -R5 ;  /* 0x000000ffff047224 */ /* 0x004fe400078e0a05 */
[----:B------:R-:W-:-:S04]  /*08c0*/  IMAD.MOV.U32 R15, RZ, RZ, R2 ;  /* 0x000000ffff0f7224 */ /* 0x000fc800078e0002 */
[----:B------:R-:W-:Y:S01]  /*08d0*/  @!P2 IMAD.MOV R15, RZ, RZ, -R15 ;  /* 0x000000ffff0fa224 */ /* 0x000fe200078e0a0f */
[----:B------:R-:W-:Y:S01]  /*08e0*/  @!P1 LOP3.LUT R15, RZ, R13, RZ, 0x33, !PT ;  /* 0x0000000dff0f9212 */ /* 0x000fe200078e33ff */
[----:B-1----:R-:W-:Y:S01]  /*08f0*/  ULEA UR11, UR4, UR11, 0x18 ;  /* 0x0000000b040b7291 */ /* 0x002fe2000f8ec0ff */
[----:B---3--:R-:W-:-:S03]  /*0900*/  VIADD R6, R7, 0xffffffe ;  /* 0x0ffffffe07067836 */ /* 0x008fc60000000000 */
[----:B------:R-:W-:Y:S01]  /*0910*/  IMAD.MOV R2, RZ, RZ, -R15 ;  /* 0x000000ffff027224 */ /* 0x000fe200078e0a0f */
[----:B------:R-:W1:Y:S03]  /*0920*/  F2I.FTZ.U32.TRUNC.NTZ R7, R6 ;  /* 0x0000000600077305 */ /* 0x000e66000021f000 */
[----:B------:R-:W-:Y:S02]  /*0930*/  IMAD R2, R13, R2, R14 ;  /* 0x000000020d027224 */ /* 0x000fe400078e020e */
[----:B------:R-:W-:Y:S01]  /*0940*/  IMAD R13, R4, R11, RZ ;  /* 0x0000000b040d7224 */ /* 0x000fe200078e02ff */
[----:B------:R-:W2:Y:S01]  /*0950*/  LDS R14, [UR11] ;  /* 0x0000000bff0e7984 */ /* 0x000ea20008000800 */
[----:B------:R-:W-:Y:S02]  /*0960*/  IMAD.IADD R2, R12, 0x1, R2 ;  /* 0x000000010c027824 */ /* 0x000fe400078e0202 */
[----:B------:R-:W-:-:S02]  /*0970*/  IMAD.MOV.U32 R4, RZ, RZ, RZ ;  /* 0x000000ffff047224 */ /* 0x000fc400078e00ff */
[----:B------:R-:W-:Y:S01]  /*0980*/  IMAD R2, R2, 0x100, R3 ;  /* 0x0000010002027824 */ /* 0x000fe200078e0203 */
[----:B------:R-:W-:Y:S01]  /*0990*/  LOP3.LUT R3, R35, 0x7f, RZ, 0xc0, !PT ;  /* 0x0000007f23037812 */ /* 0x000fe200078ec0ff */
[----:B------:R-:W-:-:S04]  /*09a0*/  IMAD.HI.U32 R4, R5, R13, R4 ;  /* 0x0000000d05047227 */ /* 0x000fc800078e0004 */
[----:B------:R-:W-:Y:S02]  /*09b0*/  IMAD.IADD R40, R3, 0x1, R2 ;  /* 0x0000000103287824 */ /* 0x000fe400078e0202 */
[----:B------:R-:W-:Y:S02]  /*09c0*/  IMAD.IADD R5, R34, 0x1, R17 ;  /* 0x0000000122057824 */ /* 0x000fe400078e0211 */
[----:B------:R-:W-:Y:S01]  /*09d0*/  IMAD.SHL.U32 R17, R15, 0x200, RZ ;  /* 0x000002000f117824 */ /* 0x000fe200078e00ff */
[----:B------:R3:W-:Y:S01]  /*09e0*/  STL [R1], R40 ;  /* 0x0000002801007387 */ /* 0x0007e20000100800 */
[----:B------:R-:W-:Y:S01]  /*09f0*/  IABS R10, R40 ;  /* 0x00000028000a7213 */ /* 0x000fe20000000000 */
[----:B-1----:R-:W-:Y:S02]  /*0a00*/  IMAD.MOV R13, RZ, RZ, -R7 ;  /* 0x000000ffff0d7224 */ /* 0x002fe400078e0a07 */
[----:B------:R3:W-:Y:S02]  /*0a10*/  STL [R1+0x8], R17 ;  /* 0x0000081101007387 */ /* 0x0007e40000100800 */
[----:B------:R-:W-:-:S04]  /*0a20*/  IMAD.HI.U32 R4, R4, R10, RZ ;  /* 0x0000000a04047227 */ /* 0x000fc800078e00ff */
[----:B------:R-:W-:Y:S02]  /*0a30*/  IMAD R13, R13, R0, RZ ;  /* 0x000000000d0d7224 */ /* 0x000fe400078e02ff */
[----:B------:R-:W-:Y:S01]  /*0a40*/  IMAD.MOV R12, RZ, RZ, -R4 ;  /* 0x000000ffff0c7224 */ /* 0x000fe200078e0a04 */
[----:B------:R-:W-:Y:S06]  /*0a50*/  BAR.SYNC.DEFER_BLOCKING 0x0 ;  /* 0x0000000000007b1d */ /* 0x000fec0000010000 */
[----:B---3--:R-:W-:Y:S05]  /*0a60*/  BRA.U UP0, `(.L_x_5) ;  /* 0x0000000100187547 */ /* 0x008fea000b800000 */
[----:B------:R-:W-:Y:S01]  /*0a70*/  ELECT P0, URZ, PT ;  /* 0x0000000000ff782f */ /* 0x000fe20003800000 */
[----:B------:R-:W-:Y:S01]  /*0a80*/  IMAD.MOV.U32 R2, RZ, RZ, 0x1 ;  /* 0x00000001ff027424 */ /* 0x000fe200078e00ff */
[----:B------:R-:W-:Y:S11]  /*0a90*/  UVIRTCOUNT.DEALLOC.SMPOOL 0x80 ;  /* 0x000000800000784c */ /* 0x000ff60000000000 */
[----:B------:R-:W-:-:S04]  /*0aa0*/  @P0 MOV R15, 0x40 ;  /* 0x00000040000f0802 */ /* 0x000fc80000000f00 */
[----:B------:R-:W-:-:S05]  /*0ab0*/  @P0 LEA R15, R16, R15, 0x18 ;  /* 0x0000000f100f0211 */ /* 0x000fca00078ec0ff */
[----:B------:R1:W-:Y:S02]  /*0ac0*/  @P0 STS.U8 [R15], R2 ;  /* 0x000000020f000388 */ /* 0x0003e40000000000 */
.L_x_5:
[----:B------:R-:W-:Y:S01]  /*0ad0*/  IMAD.MOV.U32 R6, RZ, RZ, RZ ;  /* 0x000000ffff067224 */ /* 0x000fe200078e00ff */
[----:B------:R-:W-:Y:S01]  /*0ae0*/  LOP3.LUT R5, R17, 0x103, R5, 0xf8, !PT ;  /* 0x0000010311057812 */ /* 0x000fe200078ef805 */
[----:B-1----:R-:W-:Y:S01]  /*0af0*/  IMAD R2, R11, R12, R10 ;  /* 0x0000000c0b027224 */ /* 0x002fe200078e020a */
[----:B--2---:R-:W-:Y:S01]  /*0b00*/  R2UR UR10, R14 ;  /* 0x000000000e0a72ca */ /* 0x004fe200000e0000 */
[----:B------:R-:W-:Y:S01]  /*0b10*/  IMAD.HI.U32 R4, R7, R13, R6 ;  /* 0x0000000d07047227 */ /* 0x000fe200078e0006 */
[----:B------:R-:W-:Y:S01]  /*0b20*/  IABS R33, R5 ;  /* 0x0000000500217213 */ /* 0x000fe20000000000 */
[----:B------:R-:W1:Y:S01]  /*0b30*/  LDCU.128 UR16, c[0x0][0x380] ;  /* 0x00007000ff1077ac */ /* 0x000e620008000c00 */
[----:B------:R-:W-:Y:S02]  /*0b40*/  LOP3.LUT R6, R5, 0x4, RZ, 0xfc, !PT ;  /* 0x0000000405067812 */ /* 0x000fe400078efcff */
[----:B------:R-:W-:Y:S01]  /*0b50*/  ISETP.GT.U32.AND P0, PT, R11, R2, PT ;  /* 0x000000020b00720c */ /* 0x000fe20003f04070 */
[----:B------:R-:W-:Y:S01]  /*0b60*/  UMOV UR4, 0x1 ;  /* 0x0000000100047882 */ /* 0x000fe20000000000 */
[----:B------:R-:W-:Y:S01]  /*0b70*/  ISETP.GE.AND P2, PT, R6, RZ, PT ;  /* 0x000000ff0600720c */ /* 0x000fe20003f46270 */
[----:B------:R-:W-:Y:S01]  /*0b80*/  UIADD3 UR8, UPT, UPT, UR11, 0x8000, URZ ;  /* 0x000080000b087890 */ /* 0x000fe2000fffe0ff */
[----:B------:R-:W-:Y:S01]  /*0b90*/  IABS R59, R6 ;  /* 0x00000006003b7213 */ /* 0x000fe20000000000 */
[----:B------:R-:W-:Y:S01]  /*0ba0*/  IMAD.HI.U32 R6, R4, R33, RZ ;  /* 0x0000002104067227 */ /* 0x000fe200078e00ff */
[C---:B------:R-:W-:Y:S01]  /*0bb0*/  LOP3.LUT R7, R5.reuse, 0x8, RZ, 0xfc, !PT ;  /* 0x0000000805077812 */ /* 0x040fe200078efcff */
[----:B------:R-:W2:Y:S01]  /*0bc0*/  LDCU UR5, c[0x0][0x3b0] ;  /* 0x00007600ff0577ac */ /* 0x000ea20008000800 */
[----:B------:R-:W-:Y:S01]  /*0bd0*/  LOP3.LUT R10, R5, 0xc, RZ, 0xfc, !PT ;  /* 0x0000000c050a7812 */ /* 0x000fe200078efcff */
[----:B------:R-:W-:Y:S01]  /*0be0*/  IMAD.MOV R12, RZ, RZ, -R6 ;  /* 0x000000ffff0c7224 */ /* 0x000fe200078e0a06 */
[----:B------:R-:W-:-:S02]  /*0bf0*/  IABS R15, R7 ;  /* 0x00000007000f7213 */ /* 0x000fc40000000000 */
[----:B------:R-:W-:Y:S01]  /*0c00*/  IABS R65, R10 ;  /* 0x0000000a00417213 */ /* 0x000fe20000000000 */
[----:B------:R-:W-:Y:S01]  /*0c10*/  IMAD R33, R0, R12, R33 ;  /* 0x0000000c00217224 */ /* 0x000fe200078e0221 */
[----:B------:R-:W-:Y:S01]  /*0c20*/  ISETP.GE.AND P3, PT, R10, RZ, PT ;  /* 0x000000ff0a00720c */ /* 0x000fe20003f66270 */
[----:B------:R-:W-:Y:S01]  /*0c30*/  @!P0 IMAD.IADD R2, R2, 0x1, -R11 ;  /* 0x0000000102028824 */ /* 0x000fe200078e0a0b */
[----:B------:R-:W-:Y:S01]  /*0c40*/  LOP3.LUT R16, R5, 0x10, RZ, 0xfc, !PT ;  /* 0x0000001005107812 */ /* 0x000fe200078efcff */
[----:B------:R-:W-:Y:S01]  /*0c50*/  IMAD.HI.U32 R10, R4, R15, RZ ;  /* 0x0000000f040a7227 */ /* 0x000fe200078e00ff */
[----:B------:R-:W-:Y:S02]  /*0c60*/  ISETP.GT.U32.AND P1, PT, R0, R33, PT ;  /* 0x000000210000720c */ /* 0x000fe40003f24070 */
[----:B------:R-:W-:Y:S01]  /*0c70*/  ISETP.GT.U32.AND P0, PT, R11, R2, PT ;  /* 0x000000020b00720c */ /* 0x000fe20003f04070 */
[----:B------:R-:W-:Y:S01]  /*0c80*/  IMAD.HI.U32 R6, R4, R65, RZ ;  /* 0x0000004104067227 */ /* 0x000fe200078e00ff */
[----:B------:R-:W-:-:S02]  /*0c90*/  ISETP.GE.AND P4, PT, R7, RZ, PT ;  /* 0x000000ff0700720c */ /* 0x000fc40003f86270 */
[----:B------:R-:W-:Y:S01]  /*0ca0*/  IABS R17, R16 ;  /* 0x0000001000117213 */ /* 0x000fe20000000000 */
[----:B------:R-:W-:Y:S01]  /*0cb0*/  IMAD.HI.U32 R7, R4, R59, RZ ;  /* 0x0000003b04077227 */ /* 0x000fe200078e00ff */
[C---:B------:R-:W-:Y:S02]  /*0cc0*/  LOP3.LUT R12, R5.reuse, 0x18, RZ, 0xfc, !PT ;  /* 0x00000018050c7812 */ /* 0x040fe400078efcff */
[C---:B------:R-:W-:Y:S01]  /*0cd0*/  LOP3.LUT R18, R5.reuse, 0x24, RZ, 0xfc, !PT ;  /* 0x0000002405127812 */ /* 0x040fe200078efcff */
[----:B------:R-:W-:Y:S01]  /*0ce0*/  IMAD.MOV R10, RZ, RZ, -R10 ;  /* 0x000000ffff0a7224 */ /* 0x000fe200078e0a0a */
[----:B------:R-:W-:Y:S01]  /*0cf0*/  LOP3.LUT R20, R5, 0xb0, RZ, 0xfc, !PT ;  /* 0x000000b005147812 */ /* 0x000fe200078efcff */
[----:B------:R-:W-:Y:S01]  /*0d00*/  IMAD.MOV R6, RZ, RZ, -R6 ;  /* 0x000000ffff067224 */ /* 0x000fe200078e0a06 */
[----:B------:R-:W-:Y:S01]  /*0d10*/  IABS R73, R18 ;  /* 0x0000001200497213 */ /* 0x000fe20000000000 */
[----:B------:R-:W-:Y:S01]  /*0d20*/  @!P1 IMAD.IADD R33, R33, 0x1, -R0 ;  /* 0x0000000121219824 */ /* 0x000fe200078e0a00 */
[----:B------:R-:W-:Y:S01]  /*0d30*/  IABS R25, R20 ;  /* 0x0000001400197213 */ /* 0x000fe20000000000 */
[----:B------:R-:W-:Y:S01]  /*0d40*/  IMAD.MOV R13, RZ, RZ, -R7 ;  /* 0x000000ffff0d7224 */ /* 0x000fe200078e0a07 */
[C---:B------:R-:W-:Y:S01]  /*0d50*/  LOP3.LUT R22, R5.reuse, 0xb4, RZ, 0xfc, !PT ;  /* 0x000000b405167812 */ /* 0x040fe200078efcff */
[C---:B------:R-:W-:Y:S01]  /*0d60*/  IMAD R64, R0.reuse, R10, R15 ;  /* 0x0000000a00407224 */ /* 0x040fe200078e020f */
[C---:B------:R-:W-:Y:S01]  /*0d70*/  LOP3.LUT R10, R5.reuse, 0x14, RZ, 0xfc, !PT ;  /* 0x00000014050a7812 */ /* 0x040fe200078efcff */
[----:B------:R-:W-:Y:S01]  /*0d80*/  IMAD R65, R0, R6, R65 ;  /* 0x0000000600417224 */ /* 0x000fe200078e0241 */
[----:B------:R-:W-:Y:S01]  /*0d90*/  LOP3.LUT R15, R5, 0x1c, RZ, 0xfc, !PT ;  /* 0x0000001c050f7812 */ /* 0x000fe200078efcff */
[----:B------:R-:W-:Y:S01]  /*0da0*/  @!P0 IMAD.IADD R2, R2, 0x1, -R11 ;  /* 0x0000000102028824 */ /* 0x000fe200078e0a0b */
[----:B------:R-:W-:Y:S01]  /*0db0*/  ISETP.GT.U32.AND P0, PT, R0, R33, PT ;  /* 0x000000210000720c */ /* 0x000fe20003f04070 */
[----:B------:R-:W-:Y:S01]  /*0dc0*/  IMAD.HI.U32 R7, R4, R17, RZ ;  /* 0x0000001104077227 */ /* 0x000fe200078e00ff */
[----:B------:R-:W-:-:S02]  /*0dd0*/  IABS R67, R10 ;  /* 0x0000000a00437213 */ /* 0x000fc40000000000 */
[C---:B------:R-:W-:Y:S01]  /*0de0*/  ISETP.GT.U32.AND P6, PT, R0.reuse, R65, PT ;  /* 0x000000410000720c */ /* 0x040fe20003fc4070 */
[C---:B------:R-:W-:Y:S01]  /*0df0*/  IMAD R59, R0.reuse, R13, R59 ;  /* 0x0000000d003b7224 */ /* 0x040fe200078e023b */
[----:B------:R-:W-:Y:S01]  /*0e00*/  ISETP.GT.U32.AND P5, PT, R0, R64, PT ;  /* 0x000000400000720c */ /* 0x000fe20003fa4070 */
[----:B------:R-:W-:Y:S01]  /*0e10*/  IMAD.MOV R7, RZ, RZ, -R7 ;  /* 0x000000ffff077224 */ /* 0x000fe200078e0a07 */
[----:B------:R-:W-:Y:S01]  /*0e20*/  IABS R11, R12 ;  /* 0x0000000c000b7213 */ /* 0x000fe20000000000 */
[----:B------:R-:W-:Y:S01]  /*0e30*/  IMAD.HI.U32 R6, R4, R67, RZ ;  /* 0x0000004304067227 */ /* 0x000fe200078e00ff */
[C---:B------:R-:W-:Y:S02]  /*0e40*/  ISETP.GT.U32.AND P1, PT, R0.reuse, R59, PT ;  /* 0x0000003b0000720c */ /* 0x040fe40003f24070 */
[----:B------:R-:W-:Y:S01]  /*0e50*/  IABS R69, R15 ;  /* 0x0000000f00457213 */ /* 0x000fe20000000000 */
[C---:B------:R-:W-:Y:S01]  /*0e60*/  IMAD R66, R0.reuse, R7, R17 ;  /* 0x0000000700427224 */ /* 0x040fe200078e0211 */
[----:B------:R-:W-:Y:S01]  /*0e70*/  LOP3.LUT R17, R5, 0x20, RZ, 0xfc, !PT ;  /* 0x0000002005117812 */ /* 0x000fe200078efcff */
[----:B------:R-:W-:Y:S01]  /*0e80*/  IMAD.MOV R6, RZ, RZ, -R6 ;  /* 0x000000ffff067224 */ /* 0x000fe200078e0a06 */
[----:B------:R-:W-:Y:S01]  /*0e90*/  IABS R27, R22 ;  /* 0x00000016001b7213 */ /* 0x000fe20000000000 */
[--C-:B------:R-:W-:Y:S01]  /*0ea0*/  @!P0 IMAD.IADD R33, R33, 0x1, -R0.reuse ;  /* 0x0000000121218824 */ /* 0x100fe200078e0a00 */
[C---:B------:R-:W-:Y:S01]  /*0eb0*/  ISETP.GT.U32.AND P0, PT, R0.reuse, R66, PT ;  /* 0x000000420000720c */ /* 0x040fe20003f04070 */
[----:B------:R-:W-:Y:S01]  /*0ec0*/  IMAD R67, R0, R6, R67 ;  /* 0x0000000600437224 */ /* 0x000fe200078e0243 */
[----:B------:R-:W-:Y:S01]  /*0ed0*/  IABS R13, R17 ;  /* 0x00000011000d7213 */ /* 0x000fe20000000000 */
[--C-:B------:R-:W-:Y:S01]  /*0ee0*/  @!P6 IMAD.IADD R65, R65, 0x1, -R0.reuse ;  /* 0x000000014141e824 */ /* 0x100fe200078e0a00 */
[----:B------:R-:W-:Y:S01]  /*0ef0*/  ISETP.GE.AND P6, PT, R5, RZ, PT ;  /* 0x000000ff0500720c */ /* 0x000fe20003fc6270 */
[--C-:B------:R-:W-:Y:S01]  /*0f00*/  @!P1 IMAD.IADD R59, R59, 0x1, -R0.reuse ;  /* 0x000000013b3b9824 */ /* 0x100fe200078e0a00 */
[----:B------:R-:W-:Y:S01]  /*0f10*/  LOP3.LUT R24, R5, 0xd4, RZ, 0xfc, !PT ;  /* 0x000000d405187812 */ /* 0x000fe200078efcff */
[----:B------:R-:W-:Y:S01]  /*0f20*/  @!P5 IMAD.IADD R64, R64, 0x1, -R0 ;  /* 0x000000014040d824 */ /* 0x000fe200078e0a00 */
[----:B------:R-:W-:Y:S01]  /*0f30*/  ISETP.GT.U32.AND P5, PT, R0, R67, PT ;  /* 0x000000430000720c */ /* 0x000fe20003fa4070 */
[----:B------:R-:W-:Y:S01]  /*0f40*/  IMAD.HI.U32 R7, R4, R11, RZ ;  /* 0x0000000b04077227 */ /* 0x000fe200078e00ff */
[----:B------:R-:W-:-:S02]  /*0f50*/  ISETP.GT.U32.AND P1, PT, R0, R59, PT ;  /* 0x0000003b0000720c */ /* 0x000fc40003f24070 */
[----:B------:R-:W-:Y:S01]  /*0f60*/  IABS R45, R24 ;  /* 0x00000018002d7213 */ /* 0x000fe20000000000 */
[----:B------:R-:W-:Y:S01]  /*0f70*/  @!P0 IMAD.IADD R66, R66, 0x1, -R0 ;  /* 0x0000000142428824 */ /* 0x000fe200078e0a00 */
[C---:B------:R-:W-:Y:S01]  /*0f80*/  ISETP.GT.U32.AND P0, PT, R0.reuse, R65, PT ;  /* 0x000000410000720c */ /* 0x040fe20003f04070 */
[----:B------:R-:W-:Y:S01]  /*0f90*/  IMAD.MOV R7, RZ, RZ, -R7 ;  /* 0x000000ffff077224 */ /* 0x000fe200078e0a07 */
[C---:B------:R-:W-:Y:S01]  /*0fa0*/  LOP3.LUT R26, R5.reuse, 0xd8, RZ, 0xfc, !PT ;  /* 0x000000d8051a7812 */ /* 0x040fe200078efcff */
[----:B------:R-:W-:Y:S01]  /*0fb0*/  @!P6 IMAD.MOV R33, RZ, RZ, -R33 ;  /* 0x000000ffff21e224 */ /* 0x000fe200078e0a21 */
[C---:B------:R-:W-:Y:S01]  /*0fc0*/  ISETP.GT.U32.AND P6, PT, R0.reuse, R66, PT ;  /* 0x000000420000720c */ /* 0x040fe20003fc4070 */
[----:B------:R-:W-:Y:S01]  /*0fd0*/  IMAD R68, R0, R7, R11 ;  /* 0x0000000700447224 */ /* 0x000fe200078e020b */
[----:B------:R-:W-:Y:S01]  /*0fe0*/  IABS R47, R26 ;  /* 0x0000001a002f7213 */ /* 0x000fe20000000000 */
[----:B------:R-:W-:Y:S01]  /*0ff0*/  IMAD.HI.U32 R7, R4, R13, RZ ;  /* 0x0000000d04077227 */ /* 0x000fe200078e00ff */
[----:B------:R-:W-:-:S02]  /*1000*/  LOP3.LUT R28, R5, 0xdc, RZ, 0xfc, !PT ;  /* 0x000000dc051c7812 */ /* 0x000fc400078efcff */
[----:B------:R-:W-:Y:S01]  /*1010*/  LOP3.LUT R30, R5, 0xe0, RZ, 0xfc, !PT ;  /* 0x000000e0051e7812 */ /* 0x000fe200078efcff */
[--C-:B------:R-:W-:Y:S01]  /*1020*/  @!P5 IMAD.IADD R67, R67, 0x1, -R0.reuse ;  /* 0x000000014343d824 */ /* 0x100fe200078e0a00 */
[----:B------:R-:W-:Y:S01]  /*1030*/  IABS R49, R28 ;  /* 0x0000001c00317213 */ /* 0x000fe20000000000 */
[----:B------:R-:W-:Y:S01]  /*1040*/  IMAD.MOV R7, RZ, RZ, -R7 ;  /* 0x000000ffff077224 */ /* 0x000fe200078e0a07 */
[----:B------:R-:W-:Y:S01]  /*1050*/  IABS R51, R30 ;  /* 0x0000001e00337213 */ /* 0x000fe20000000000 */
[----:B------:R-:W-:Y:S01]  /*1060*/  @!P1 IMAD.IADD R59, R59, 0x1, -R0 ;  /* 0x000000013b3b9824 */ /* 0x000fe200078e0a00 */
[----:B------:R-:W-:Y:S01]  /*1070*/  ISETP.GT.U32.AND P1, PT, R0, R64, PT ;  /* 0x000000400000720c */ /* 0x000fe20003f24070 */
[----:B------:R-:W-:Y:S01]  /*1080*/  IMAD.HI.U32 R6, R4, R69, RZ ;  /* 0x0000004504067227 */ /* 0x000fe200078e00ff */
[C---:B------:R-:W-:Y:S02]  /*1090*/  ISETP.GT.U32.AND P5, PT, R0.reuse, R67, PT ;  /* 0x000000430000720c */ /* 0x040fe40003fa4070 */
[C---:B------:R-:W-:Y:S01]  /*10a0*/  LOP3.LUT R32, R5.reuse, 0xe4, RZ, 0xfc, !PT ;  /* 0x000000e405207812 */ /* 0x040fe200078efcff */
[----:B------:R-:W-:Y:S01]  /*10b0*/  IMAD R72, R0, R7, R13 ;  /* 0x0000000700487224 */ /* 0x000fe200078e020d */
[----:B------:R-:W-:Y:S01]  /*10c0*/  LOP3.LUT R13, R5, 0x28, RZ, 0xfc, !PT ;  /* 0x00000028050d7812 */ /* 0x000fe200078efcff */
[----:B------:R-:W-:Y:S01]  /*10d0*/  IMAD.MOV R6, RZ, RZ, -R6 ;  /* 0x000000ffff067224 */ /* 0x000fe200078e0a06 */
[----:B------:R-:W-:Y:S01]  /*10e0*/  IABS R53, R32 ;  /* 0x0000002000357213 */ /* 0x000fe20000000000 */
[----:B------:R-:W-:Y:S01]  /*10f0*/  @!P2 IMAD.MOV R59, RZ, RZ, -R59 ;  /* 0x000000ffff3ba224 */ /* 0x000fe200078e0a3b */
[----:B------:R-:W-:Y:S01]  /*1100*/  IABS R11, R13 ;  /* 0x0000000d000b7213 */ /* 0x000fe20000000000 */
[--C-:B------:R-:W-:Y:S01]  /*1110*/  @!P6 IMAD.IADD R66, R66, 0x1, -R0.reuse ;  /* 0x000000014242e824 */ /* 0x100fe200078e0a00 */
[C---:B------:R-:W-:Y:S01]  /*1120*/  ISETP.GT.U32.AND P2, PT, R0.reuse, R68, PT ;  /* 0x000000440000720c */ /* 0x040fe20003f44070 */
[C---:B------:R-:W-:Y:S01]  /*1130*/  IMAD R69, R0.reuse, R6, R69 ;  /* 0x0000000600457224 */ /* 0x040fe200078e0245 */
[----:B------:R-:W-:Y:S01]  /*1140*/  ISETP.GT.U32.AND P6, PT, R0, R72, PT ;  /* 0x000000480000720c */ /* 0x000fe20003fc4070 */
[----:B------:R-:W-:Y:S01]  /*1150*/  @!P0 IMAD.IADD R65, R65, 0x1, -R0 ;  /* 0x0000000141418824 */ /* 0x000fe200078e0a00 */
[----:B------:R-:W-:Y:S01]  /*1160*/  ISETP.GE.AND P0, PT, R16, RZ, PT ;  /* 0x000000ff1000720c */ /* 0x000fe20003f06270 */
[----:B------:R-:W-:Y:S01]  /*1170*/  IMAD.HI.U32 R6, R4, R73, RZ ;  /* 0x0000004904067227 */ /* 0x000fe200078e00ff */
[----:B------:R-:W-:-:S02]  /*1180*/  LOP3.LUT R16, R5, 0x4c, RZ, 0xfc, !PT ;  /* 0x0000004c05107812 */ /* 0x000fc400078efcff */
[----:B------:R-:W-:Y:S01]  /*1190*/  LOP3.LUT R36, R5, 0xe8, RZ, 0xfc, !PT ;  /* 0x000000e805247812 */ /* 0x000fe200078efcff */
[----:B------:R-:W-:Y:S01]  /*11a0*/  IMAD.HI.U32 R7, R4, R11, RZ ;  /* 0x0000000b04077227 */ /* 0x000fe200078e00ff */
[----:B------:R-:W-:Y:S02]  /*11b0*/  IABS R85, R16 ;  /* 0x0000001000557213 */ /* 0x000fe40000000000 */
[----:B------:R-:W-:Y:S01]  /*11c0*/  IABS R55, R36 ;  /* 0x0000002400377213 */ /* 0x000fe20000000000 */
[--C-:B------:R-:W-:Y:S01]  /*11d0*/  @!P1 IMAD.IADD R64, R64, 0x1, -R0.reuse ;  /* 0x0000000140409824 */ /* 0x100fe200078e0a00 */
[----:B------:R-:W-:Y:S01]  /*11e0*/  ISETP.GT.U32.AND P1, PT, R0, R69, PT ;  /* 0x000000450000720c */ /* 0x000fe20003f24070 */
[----:B------:R-:W-:Y:S01]  /*11f0*/  @!P5 IMAD.IADD R67, R67, 0x1, -R0 ;  /* 0x000000014343d824 */ /* 0x000fe200078e0a00 */
[----:B------:R-:W-:Y:S01]  /*1200*/  ISETP.GE.AND P5, PT, R10, RZ, PT ;  /* 0x000000ff0a00720c */ /* 0x000fe20003fa6270 */
[----:B------:R-:W-:Y:S01]  /*1210*/  IMAD.MOV R6, RZ, RZ, -R6 ;  /* 0x000000ffff067224 */ /* 0x000fe200078e0a06 */
[C---:B------:R-:W-:Y:S01]  /*1220*/  LOP3.LUT R10, R5.reuse, 0x30, RZ, 0xfc, !PT ;  /* 0x00000030050a7812 */ /* 0x040fe200078efcff */
[----:B------:R-:W-:Y:S01]  /*1230*/  IMAD.MOV R7, RZ, RZ, -R7 ;  /* 0x000000ffff077224 */ /* 0x000fe200078e0a07 */
[----:B------:R-:W-:Y:S01]  /*1240*/  PRMT R58, RZ, 0x7610, R58 ;  /* 0x00007610ff3a7816 */ /* 0x000fe2000000003a */
[--C-:B------:R-:W-:Y:S01]  /*1250*/  @!P2 IMAD.IADD R68, R68, 0x1, -R0.reuse ;  /* 0x000000014444a824 */ /* 0x100fe200078e0a00 */
[----:B------:R-:W-:Y:S01]  /*1260*/  ISETP.GE.AND P2, PT, R12, RZ, PT ;  /* 0x000000ff0c00720c */ /* 0x000fe20003f46270 */
[C---:B------:R-:W-:Y:S01]  /*1270*/  IMAD R73, R0.reuse, R6, R73 ;  /* 0x0000000600497224 */ /* 0x040fe200078e0249 */
[C---:B------:R-:W-:Y:S01]  /*1280*/  LOP3.LUT R12, R5.reuse, 0x3c, RZ, 0xfc, !PT ;  /* 0x0000003c050c7812 */ /* 0x040fe200078efcff */
[----:B------:R-:W-:Y:S01]  /*1290*/  IMAD R74, R0, R7, R11 ;  /* 0x00000007004a7224 */ /* 0x000fe200078e020b */
[----:B------:R-:W-:Y:S01]  /*12a0*/  LOP3.LUT R7, R5, 0x2c, RZ, 0xfc, !PT ;  /* 0x0000002c05077812 */ /* 0x000fe200078efcff */
[----:B------:R-:W-:Y:S01]  /*12b0*/  @!P6 IMAD.IADD R72, R72, 0x1, -R0 ;  /* 0x000000014848e824 */ /* 0x000fe200078e0a00 */
[----:B------:R-:W-:Y:S01]  /*12c0*/  IABS R11, R10 ;  /* 0x0000000a000b7213 */ /* 0x000fe20000000000 */
[----:B------:R-:W-:Y:S01]  /*12d0*/  @!P4 IMAD.MOV R64, RZ, RZ, -R64 ;  /* 0x000000ffff40c224 */ /* 0x000fe200078e0a40 */
[C---:B------:R-:W-:Y:S01]  /*12e0*/  ISETP.GT.U32.AND P4, PT, R0.reuse, R68, PT ;  /* 0x000000440000720c */ /* 0x040fe20003f84070 */
[----:B------:R-:W-:Y:S01]  /*12f0*/  @!P0 IMAD.MOV R66, RZ, RZ, -R66 ;  /* 0x000000ffff428224 */ /* 0x000fe200078e0a42 */
[C---:B------:R-:W-:Y:S01]  /*1300*/  ISETP.GT.U32.AND P6, PT, R0.reuse, R72, PT ;  /* 0x000000480000720c */ /* 0x040fe20003fc4070 */
[----:B------:R-:W-:Y:S01]  /*1310*/  @!P1 IMAD.IADD R69, R69, 0x1, -R0 ;  /* 0x0000000145459824 */ /* 0x000fe200078e0a00 */
[----:B------:R-:W-:Y:S01]  /*1320*/  ISETP.GT.U32.AND P0, PT, R0, R73, PT ;  /* 0x000000490000720c */ /* 0x000fe20003f04070 */
[----:B------:R-:W-:Y:S01]  /*1330*/  @!P5 IMAD.MOV R67, RZ, RZ, -R67 ;  /* 0x000000ffff43d224 */ /* 0x000fe200078e0a43 */
[----:B------:R-:W-:Y:S01]  /*1340*/  IABS R75, R7 ;  /* 0x00000007004b7213 */ /* 0x000fe20000000000 */
[----:B------:R-:W-:Y:S01]  /*1350*/  @!P3 IMAD.MOV R65, RZ, RZ, -R65 ;  /* 0x000000ffff41b224 */ /* 0x000fe200078e0a41 */
[----:B------:R-:W-:-:S02]  /*1360*/  ISETP.GE.AND P5, PT, R17, RZ, PT ;  /* 0x000000ff1100720c */ /* 0x000fc40003fa6270 */
[----:B------:R-:W-:Y:S01]  /*1370*/  ISETP.GT.U32.AND P3, PT, R0, R69, PT ;  /* 0x000000450000720c */ /* 0x000fe20003f64070 */
[----:B------:R-:W-:Y:S01]  /*1380*/  IMAD.HI.U32 R6, R4, R75, RZ ;  /* 0x0000004b04067227 */ /* 0x000fe200078e00ff */
[----:B------:R-:W-:Y:S02]  /*1390*/  ISETP.GE.AND P1, PT, R15, RZ, PT ;  /* 0x000000ff0f00720c */ /* 0x000fe40003f26270 */
[----:B------:R-:W-:Y:S01]  /*13a0*/  IABS R81, R12 ;  /* 0x0000000c00517213 */ /* 0x000fe20000000000 */
[----:B------:R-:W-:Y:S01]  /*13b0*/  IMAD.MOV R6, RZ, RZ, -R6 ;  /* 0x000000ffff067224 */ /* 0x000fe200078e0a06 */
[----:B------:R-:W-:Y:S01]  /*13c0*/  LOP3.LUT R15, R5, 0x48, RZ, 0xfc, !PT ;  /* 0x00000048050f7812 */ /* 0x000fe200078efcff */
[--C-:B------:R-:W-:Y:S01]  /*13d0*/  @!P4 IMAD.IADD R68, R68, 0x1, -R0.reuse ;  /* 0x000000014444c824 */ /* 0x100fe200078e0a00 */
[----:B------:R-:W-:Y:S01]  /*13e0*/  ISETP.GT.U32.AND P4, PT, R0, R74, PT ;  /* 0x0000004a0000720c */ /* 0x000fe20003f84070 */
[--C-:B------:R-:W-:Y:S01]  /*13f0*/  @!P6 IMAD.IADD R72, R72, 0x1, -R0.reuse ;  /* 0x000000014848e824 */ /* 0x100fe200078e0a00 */
[----:B------:R-:W-:Y:S01]  /*1400*/  ISETP.GE.AND P6, PT, R13, RZ, PT ;  /* 0x000000ff0d00720c */ /* 0x000fe20003fc6270 */
[----:B------:R-:W-:Y:S01]  /*1410*/  @!P0 IMAD.IADD R73, R73, 0x1, -R0 ;  /* 0x0000000149498824 */ /* 0x000fe200078e0a00 */
[----:B------:R-:W-:Y:S01]  /*1420*/  ISETP.GE.AND P0, PT, R7, RZ, PT ;  /* 0x000000ff0700720c */ /* 0x000fe20003f06270 */
[C---:B------:R-:W-:Y:S01]  /*1430*/  IMAD R75, R0.reuse, R6, R75 ;  /* 0x00000006004b7224 */ /* 0x040fe200078e024b */
[----:B------:R-:W-:Y:S01]  /*1440*/  LOP3.LUT R6, R5, 0x34, RZ, 0xfc, !PT ;  /* 0x0000003405067812 */ /* 0x000fe200078efcff */
[----:B------:R-:W-:Y:S01]  /*1450*/  @!P2 IMAD.MOV R68, RZ, RZ, -R68 ;  /* 0x000000ffff44a224 */ /* 0x000fe200078e0a44 */
[C---:B------:R-:W-:Y:S01]  /*1460*/  ISETP.GT.U32.AND P2, PT, R0.reuse, R73, PT ;  /* 0x000000490000720c */ /* 0x040fe20003f44070 */
[----:B------:R-:W-:Y:S01]  /*1470*/  @!P5 IMAD.MOV R72, RZ, RZ, -R72 ;  /* 0x000000ffff48d224 */ /* 0x000fe200078e0a48 */
[----:B------:R-:W-:Y:S01]  /*1480*/  ISETP.GT.U32.AND P5, PT, R0, R75, PT ;  /* 0x0000004b0000720c */ /* 0x000fe20003fa4070 */
[--C-:B------:R-:W-:Y:S01]  /*1490*/  @!P3 IMAD.IADD R69, R69, 0x1, -R0.reuse ;  /* 0x000000014545b824 */ /* 0x100fe200078e0a00 */
[----:B------:R-:W-:Y:S01]  /*14a0*/  ISETP.GE.AND P3, PT, R18, RZ, PT ;  /* 0x000000ff1200720c */ /* 0x000fe20003f66270 */
[----:B------:R-:W-:Y:S01]  /*14b0*/  @!P4 IMAD.IADD R74, R74, 0x1, -R0 ;  /* 0x000000014a4ac824 */ /* 0x000fe200078e0a00 */
[----:B------:R-:W-:Y:S01]  /*14c0*/  IABS R77, R6 ;  /* 0x00000006004d7213 */ /* 0x000fe20000000000 */
[----:B------:R-:W-:Y:S01]  /*14d0*/  IMAD.HI.U32 R7, R4, R11, RZ ;  /* 0x0000000b04077227 */ /* 0x000fe200078e00ff */
[----:B------:R-:W-:-:S02]  /*14e0*/  LOP3.LUT R13, R5, 0x44, RZ, 0xfc, !PT ;  /* 0x00000044050d7812 */ /* 0x000fc400078efcff */
[----:B------:R-:W-:Y:S01]  /*14f0*/  ISETP.GT.U32.AND P4, PT, R0, R74, PT ;  /* 0x0000004a0000720c */ /* 0x000fe20003f84070 */
[----:B------:R-:W-:Y:S01]  /*1500*/  IMAD.MOV R7, RZ, RZ, -R7 ;  /* 0x000000ffff077224 */ /* 0x000fe200078e0a07 */
[----:B------:R-:W-:Y:S01]  /*1510*/  IABS R83, R13 ;  /* 0x0000000d00537213 */ /* 0x000fe20000000000 */
[--C-:B------:R-:W-:Y:S01]  /*1520*/  @!P2 IMAD.IADD R73, R73, 0x1, -R0.reuse ;  /* 0x000000014949a824 */ /* 0x100fe200078e0a00 */
[----:B------:R-:W-:Y:S01]  /*1530*/  ISETP.GE.AND P2, PT, R6, RZ, PT ;  /* 0x000000ff0600720c */ /* 0x000fe20003f46270 */
[----:B------:R-:W-:Y:S01]  /*1540*/  @!P5 IMAD.IADD R75, R75, 0x1, -R0 ;  /* 0x000000014b4bd824 */ /* 0x000fe200078e0a00 */
[C---:B------:R-:W-:Y:S01]  /*1550*/  LOP3.LUT R17, R5.reuse, 0x94, RZ, 0xfc, !PT ;  /* 0x0000009405117812 */ /* 0x040fe200078efcff */
[----:B------:R-:W-:Y:S01]  /*1560*/  @!P3 IMAD.MOV R73, RZ, RZ, -R73 ;  /* 0x000000ffff49b224 */ /* 0x000fe200078e0a49 */
[----:B------:R-:W-:Y:S01]  /*1570*/  LOP3.LUT R18, R5, 0x9c, RZ, 0xfc, !PT ;  /* 0x0000009c05127812 */ /* 0x000fe200078efcff */
[----:B------:R-:W-:Y:S01]  /*1580*/  IMAD.HI.U32 R6, R4, R77, RZ ;  /* 0x0000004d04067227 */ /* 0x000fe200078e00ff */
[----:B------:R-:W-:-:S03]  /*1590*/  ISETP.GT.U32.AND P3, PT, R0, R75, PT ;  /* 0x0000004b0000720c */ /* 0x000fc60003f64070 */
[----:B------:R-:W-:Y:S02]  /*15a0*/  IMAD.MOV R6, RZ, RZ, -R6 ;  /* 0x000000ffff067224 */ /* 0x000fe400078e0a06 */
[C---:B------:R-:W-:Y:S01]  /*15b0*/  IMAD R76, R0.reuse, R7, R11 ;  /* 0x00000007004c7224 */ /* 0x040fe200078e020b */
[----:B------:R-:W-:Y:S01]  /*15c0*/  LOP3.LUT R7, R5, 0x38, RZ, 0xfc, !PT ;  /* 0x0000003805077812 */ /* 0x000fe200078efcff */
[----:B------:R-:W-:Y:S02]  /*15d0*/  IMAD R77, R0, R6, R77 ;  /* 0x00000006004d7224 */ /* 0x000fe400078e024d */
[----:B------:R-:W-:Y:S01]  /*15e0*/  @!P1 IMAD.MOV R69, RZ, RZ, -R69 ;  /* 0x000000ffff459224 */ /* 0x000fe200078e0a45 */
[----:B------:R-:W-:Y:S01]  /*15f0*/  IABS R11, R7 ;  /* 0x00000007000b7213 */ /* 0x000fe20000000000 */
[--C-:B------:R-:W-:Y:S01]  /*1600*/  @!P4 IMAD.IADD R74, R74, 0x1, -R0.reuse ;  /* 0x000000014a4ac824 */ /* 0x100fe200078e0a00 */
[----:B------:R-:W-:Y:S01]  /*1610*/  ISETP.GE.AND P1, PT, R10, RZ, PT ;  /* 0x000000ff0a00720c */ /* 0x000fe20003f26270 */
[----:B------:R-:W-:Y:S01]  /*1620*/  @!P3 IMAD.IADD R75, R75, 0x1, -R0 ;  /* 0x000000014b4bb824 */ /* 0x000fe200078e0a00 */
[----:B------:R-:W-:Y:S01]  /*1630*/  ISETP.GT.U32.AND P3, PT, R0, R77, PT ;  /* 0x0000004d0000720c */ /* 0x000fe20003f64070 */
[----:B------:R-:W-:Y:S01]  /*1640*/  IMAD.HI.U32 R10, R4, R81, RZ ;  /* 0x00000051040a7227 */ /* 0x000fe200078e00ff */
[----:B------:R-:W-:-:S02]  /*1650*/  ISETP.GE.AND P5, PT, R7, RZ, PT ;  /* 0x000000ff0700720c */ /* 0x000fc40003fa6270 */
[----:B------:R-:W-:Y:S01]  /*1660*/  ISETP.GT.U32.AND P4, PT, R0, R76, PT ;  /* 0x0000004c0000720c */ /* 0x000fe20003f84070 */
[----:B------:R-:W-:-:S04]  /*1670*/  IMAD.HI.U32 R7, R4, R11, RZ ;  /* 0x0000000b04077227 */ /* 0x000fc800078e00ff */
[----:B------:R-:W-:Y:S01]  /*1680*/  @!P6 IMAD.MOV R74, RZ, RZ, -R74 ;  /* 0x000000ffff4ae224 */ /* 0x000fe200078e0a4a */
[----:B------:R-:W-:Y:S01]  /*1690*/  ISETP.GE.AND P6, PT, R12, RZ, PT ;  /* 0x000000ff0c00720c */ /* 0x000fe20003fc6270 */
[----:B------:R-:W-:Y:S01]  /*16a0*/  IMAD.MOV R7, RZ, RZ, -R7 ;  /* 0x000000ffff077224 */ /* 0x000fe200078e0a07 */
[----:B------:R-:W-:Y:S01]  /*16b0*/  LOP3.LUT R12, R5, 0x40, RZ, 0xfc, !PT ;  /* 0x00000040050c7812 */ /* 0x000fe200078efcff */
[----:B------:R-:W-:Y:S02]  /*16c0*/  IMAD.MOV R10, RZ, RZ, -R10 ;  /* 0x000000ffff0a7224 */ /* 0x000fe400078e0a0a */
[C---:B------:R-:W-:Y:S01]  /*16d0*/  IMAD R80, R0.reuse, R7, R11 ;  /* 0x0000000700507224 */ /* 0x040fe200078e020b */
[----:B------:R-:W-:Y:S01]  /*16e0*/  IABS R7, R12 ;  /* 0x0000000c00077213 */ /* 0x000fe20000000000 */
[----:B------:R-:W-:Y:S01]  /*16f0*/  IMAD R81, R0, R10, R81 ;  /* 0x0000000a00517224 */ /* 0x000fe200078e0251 */
[----:B------:R-:W-:Y:S01]  /*1700*/  IABS R11, R15 ;  /* 0x0000000f000b7213 */ /* 0x000fe20000000000 */
[----:B------:R-:W-:-:S02]  /*1710*/  @!P3 IMAD.IADD R77, R77, 0x1, -R0 ;  /* 0x000000014d4db824 */ /* 0x000fc400078e0a00 */
[----:B------:R-:W-:Y:S01]  /*1720*/  @!P0 IMAD.MOV R75, RZ, RZ, -R75 ;  /* 0x000000ffff4b8224 */ /* 0x000fe200078e0a4b */
[----:B------:R-:W-:Y:S01]  /*1730*/  ISETP.GT.U32.AND P0, PT, R0, R81, PT ;  /* 0x000000510000720c */ /* 0x000fe20003f04070 */
[----:B------:R-:W-:Y:S01]  /*1740*/  @!P4 IMAD.IADD R76, R76, 0x1, -R0 ;  /* 0x000000014c4cc824 */ /* 0x000fe200078e0a00 */
[----:B------:R-:W-:Y:S01]  /*1750*/  ISETP.GT.U32.AND P3, PT, R0, R77, PT ;  /* 0x0000004d0000720c */ /* 0x000fe20003f64070 */
[----:B------:R-:W-:-:S03]  /*1760*/  IMAD.HI.U32 R6, R4, R7, RZ ;  /* 0x0000000704067227 */ /* 0x000fc600078e00ff */
[----:B------:R-:W-:Y:S01]  /*1770*/  ISETP.GT.U32.AND P4, PT, R0, R76, PT ;  /* 0x0000004c0000720c */ /* 0x000fe20003f84070 */
[----:B------:R-:W-:Y:S02]  /*1780*/  IMAD.MOV R6, RZ, RZ, -R6 ;  /* 0x000000ffff067224 */ /* 0x000fe400078e0a06 */
[----:B------:R-:W-:-:S04]  /*1790*/  IMAD.HI.U32 R10, R4, R85, RZ ;  /* 0x00000055040a7227 */ /* 0x000fc800078e00ff */
[C---:B------:R-:W-:Y:S02]  /*17a0*/  IMAD R82, R0.reuse, R6, R7 ;  /* 0x0000000600527224 */ /* 0x040fe400078e0207 */
[--C-:B------:R-:W-:Y:S02]  /*17b0*/  @!P3 IMAD.IADD R77, R77, 0x1, -R0.reuse ;  /* 0x000000014d4db824 */ /* 0x100fe400078e0a00 */
[----:B------:R-:W-:Y:S01]  /*17c0*/  @!P0 IMAD.IADD R81, R81, 0x1, -R0 ;  /* 0x0000000151518824 */ /* 0x000fe200078e0a00 */
[----:B------:R-:W-:Y:S01]  /*17d0*/  ISETP.GT.U32.AND P3, PT, R0, R82, PT ;  /* 0x000000520000720c */ /* 0x000fe20003f64070 */
[----:B------:R-:W-:-:S03]  /*17e0*/  IMAD.HI.U32 R6, R4, R83, RZ ;  /* 0x0000005304067227 */ /* 0x000fc600078e00ff */
[----:B------:R-:W-:Y:S01]  /*17f0*/  ISETP.GT.U32.AND P0, PT, R0, R81, PT ;  /* 0x000000510000720c */ /* 0x000fe20003f04070 */
[----:B------:R-:W-:Y:S01]  /*1800*/  @!P4 IMAD.IADD R76, R76, 0x1, -R0 ;  /* 0x000000014c4cc824 */ /* 0x000fe200078e0a00 */
[----:B------:R-:W-:Y:S01]  /*1810*/  ISETP.GT.U32.AND P4, PT, R0, R80, PT ;  /* 0x000000500000720c */ /* 0x000fe20003f84070 */
[----:B------:R-:W-:-:S04]  /*1820*/  IMAD.HI.U32 R7, R4, R11, RZ ;  /* 0x0000000b04077227 */ /* 0x000fc800078e00ff */
[----:B------:R-:W-:Y:S02]  /*1830*/  IMAD.MOV R6, RZ, RZ, -R6 ;  /* 0x000000ffff067224 */ /* 0x000fe400078e0a06 */
[----:B------:R-:W-:Y:S02]  /*1840*/  IMAD.MOV R7, RZ, RZ, -R7 ;  /* 0x000000ffff077224 */ /* 0x000fe400078e0a07 */
[C---:B------:R-:W-:Y:S02]  /*1850*/  IMAD R83, R0.reuse, R6, R83 ;  /* 0x0000000600537224 */ /* 0x040fe400078e0253 */
[----:B------:R-:W-:Y:S02]  /*1860*/  IMAD.MOV R10, RZ, RZ, -R10 ;  /* 0x000000ffff0a7224 */ /* 0x000fe400078e0a0a */
[----:B------:R-:W-:Y:S01]  /*1870*/  IMAD R84, R0, R7, R11 ;  /* 0x0000000700547224 */ /* 0x000fe200078e020b */
[----:B------:R-:W-:Y:S01]  /*1880*/  LOP3.LUT R11, R5, 0x50, RZ, 0xfc, !PT ;  /* 0x00000050050b7812 */ /* 0x000fe200078efcff */
[--C-:B------:R-:W-:Y:S01]  /*1890*/  @!P3 IMAD.IADD R82, R82, 0x1, -R0.reuse ;  /* 0x000000015252b824 */ /* 0x100fe200078e0a00 */
[C---:B------:R-:W-:Y:S01]  /*18a0*/  ISETP.GT.U32.AND P3, PT, R0.reuse, R83, PT ;  /* 0x000000530000720c */ /* 0x040fe20003f64070 */
[C---:B------:R-:W-:Y:S01]  /*18b0*/  IMAD R85, R0.reuse, R10, R85 ;  /* 0x0000000a00557224 */ /* 0x040fe200078e0255 */
[----:B------:R-:W-:Y:S01]  /*18c0*/  IABS R7, R11 ;  /* 0x0000000b00077213 */ /* 0x000fe20000000000 */
[--C-:B------:R-:W-:Y:S01]  /*18d0*/  @!P0 IMAD.IADD R81, R81, 0x1, -R0.reuse ;  /* 0x0000000151518824 */ /* 0x100fe200078e0a00 */
[----:B------:R-:W-:Y:S01]  /*18e0*/  ISETP.GT.U32.AND P0, PT, R0, R84, PT ;  /* 0x000000540000720c */ /* 0x000fe20003f04070 */
[----:B------:R-:W-:Y:S01]  /*18f0*/  @!P4 IMAD.IADD R80, R80, 0x1, -R0 ;  /* 0x000000015050c824 */ /* 0x000fe200078e0a00 */
[----:B------:R-:W-:Y:S01]  /*1900*/  LOP3.LUT R10, R5, 0x54, RZ, 0xfc, !PT ;  /* 0x00000054050a7812 */ /* 0x000fe200078efcff */
[----:B------:R-:W-:Y:S01]  /*1910*/  @!P6 IMAD.MOV R81, RZ, RZ, -R81 ;  /* 0x000000ffff51e224 */ /* 0x000fe200078e0a51 */
[C---:B------:R-:W-:Y:S01]  /*1920*/  ISETP.GT.U32.AND P6, PT, R0.reuse, R85, PT ;  /* 0x000000550000720c */ /* 0x040fe20003fc4070 */
[----:B------:R-:W-:Y:S01]  /*1930*/  @!P2 IMAD.MOV R77, RZ, RZ, -R77 ;  /* 0x000000ffff4da224 */ /* 0x000fe200078e0a4d */
[----:B------:R-:W-:Y:S01]  /*1940*/  ISETP.GT.U32.AND P4, PT, R0, R80, PT ;  /* 0x000000500000720c */ /* 0x000fe20003f84070 */
[----:B------:R-:W-:Y:S01]  /*1950*/  IMAD.HI.U32 R6, R4, R7, RZ ;  /* 0x0000000704067227 */ /* 0x000fe200078e00ff */
[----:B------:R-:W-:-:S02]  /*1960*/  ISETP.GT.U32.AND P2, PT, R0, R82, PT ;  /* 0x000000520000720c */ /* 0x000fc40003f44070 */
[----:B------:R-:W-:Y:S01]  /*1970*/  IABS R87, R10 ;  /* 0x0000000a00577213 */ /* 0x000fe20000000000 */
[----:B------:R-:W-:Y:S01]  /*1980*/  @!P3 IMAD.IADD R83, R83, 0x1, -R0 ;  /* 0x000000015353b824 */ /* 0x000fe200078e0a00 */
[----:B------:R-:W-:Y:S01]  /*1990*/  ISETP.GE.AND P3, PT, R11, RZ, PT ;  /* 0x000000ff0b00720c */ /* 0x000fe20003f66270 */
[----:B------:R-:W-:Y:S01]  /*19a0*/  @!P1 IMAD.MOV R76, RZ, RZ, -R76 ;  /* 0x000000ffff4c9224 */ /* 0x000fe200078e0a4c */
[----:B------:R-:W-:Y:S01]  /*19b0*/  ISETP.GE.AND P1, PT, R12, RZ, PT ;  /* 0x000000ff0c00720c */ /* 0x000fe20003f26270 */
[----:B------:R-:W-:Y:S01]  /*19c0*/  @!P0 IMAD.IADD R84, R84, 0x1, -R0 ;  /* 0x0000000154548824 */ /* 0x000fe200078e0a00 */
[C---:B------:R-:W-:Y:S01]  /*19d0*/  ISETP.GT.U32.AND P0, PT, R0.reuse, R83, PT ;  /* 0x000000530000720c */ /* 0x040fe20003f04070 */
[----:B------:R-:W-:Y:S01]  /*19e0*/  IMAD.MOV R6, RZ, RZ, -R6 ;  /* 0x000000ffff067224 */ /* 0x000fe200078e0a06 */
[----:B------:R-:W-:Y:S01]  /*19f0*/  LOP3.LUT R12, R5, 0x58, RZ, 0xfc, !PT ;  /* 0x00000058050c7812 */ /* 0x000fe200078efcff */
[--C-:B------:R-:W-:Y:S01]  /*1a00*/  @!P6 IMAD.IADD R85, R85, 0x1, -R0.reuse ;  /* 0x000000015555e824 */ /* 0x100fe200078e0a00 */
[----:B------:R-:W-:Y:S01]  /*1a10*/  ISETP.GT.U32.AND P6, PT, R0, R84, PT ;  /* 0x000000540000720c */ /* 0x000fe20003fc4070 */
[----:B------:R-:W-:Y:S01]  /*1a20*/  @!P4 IMAD.IADD R80, R80, 0x1, -R0 ;  /* 0x000000015050c824 */ /* 0x000fe200078e0a00 */
[----:B------:R-:W-:Y:S01]  /*1a30*/  ISETP.GE.AND P4, PT, R13, RZ, PT ;  /* 0x000000ff0d00720c */ /* 0x000fe20003f86270 */
[----:B------:R-:W-:Y:S01]  /*1a40*/  IMAD R86, R0, R6, R7 ;  /* 0x0000000600567224 */ /* 0x000fe200078e0207 */
[----:B------:R-:W-:Y:S01]  /*1a50*/  IABS R11, R12 ;  /* 0x0000000c000b7213 */ /* 0x000fe20000000000 */
[----:B------:R-:W-:-:S04]  /*1a60*/  IMAD.HI.U32 R6, R4, R87, RZ ;  /* 0x0000005704067227 */ /* 0x000fc800078e00ff */
[----:B------:R-:W-:Y:S01]  /*1a70*/  @!P5 IMAD.MOV R80, RZ, RZ, -R80 ;  /* 0x000000ffff50d224 */ /* 0x000fe200078e0a50 */
[----:B------:R-:W-:Y:S01]  /*1a80*/  ISETP.GE.AND P5, PT, R15, RZ, PT ;  /* 0x000000ff0f00720c */ /* 0x000fe20003fa6270 */
[----:B------:R-:W-:Y:S01]  /*1a90*/  @!P2 IMAD.IADD R82, R82, 0x1, -R0 ;  /* 0x000000015252a824 */ /* 0x000fe200078e0a00 */
[----:B------:R-:W-:Y:S01]  /*1aa0*/  LOP3.LUT R15, R5, 0x5c, RZ, 0xfc, !PT ;  /* 0x0000005c050f7812 */ /* 0x000fe200078efcff */
[----:B------:R-:W-:Y:S01]  /*1ab0*/  IMAD.MOV R6, RZ, RZ, -R6 ;  /* 0x000000ffff067224 */ /* 0x000fe200078e0a06 */
[----:B------:R-:W-:Y:S01]  /*1ac0*/  ISETP.GE.AND P2, PT, R16, RZ, PT ;  /* 0x000000ff1000720c */ /* 0x000fe20003f46270 */
[----:B------:R-:W-:Y:S01]  /*1ad0*/  @!P1 IMAD.MOV R82, RZ, RZ, -R82 ;  /* 0x000000ffff529224 */ /* 0x000fe200078e0a52 */
[C---:B------:R-:W-:Y:S01]  /*1ae0*/  ISETP.GT.U32.AND P1, PT, R0.reuse, R85, PT ;  /* 0x000000550000720c */ /* 0x040fe20003f24070 */
[--C-:B------:R-:W-:Y:S01]  /*1af0*/  @!P0 IMAD.IADD R83, R83, 0x1, -R0.reuse ;  /* 0x0000000153538824 */ /* 0x100fe200078e0a00 */
[C---:B------:R-:W-:Y:S01]  /*1b00*/  ISETP.GT.U32.AND P0, PT, R0.reuse, R86, PT ;  /* 0x000000560000720c */ /* 0x040fe20003f04070 */
[----:B------:R-:W-:Y:S01]  /*1b10*/  IMAD R87, R0, R6, R87 ;  /* 0x0000000600577224 */ /* 0x000fe200078e0257 */
[----:B------:R-:W-:Y:S01]  /*1b20*/  IABS R89, R15 ;  /* 0x0000000f00597213 */ /* 0x000fe20000000000 */
[----:B------:R-:W-:Y:S01]  /*1b30*/  @!P6 IMAD.IADD R84, R84, 0x1, -R0 ;  /* 0x000000015454e824 */ /* 0x000fe200078e0a00 */
[----:B------:R-:W-:Y:S01]  /*1b40*/  LOP3.LUT R16, R5, 0x60, RZ, 0xfc, !PT ;  /* 0x0000006005107812 */ /* 0x000fe200078efcff */
[----:B------:R-:W-:Y:S01]  /*1b50*/  IMAD.HI.U32 R6, R4, R11, RZ ;  /* 0x0000000b04067227 */ /* 0x000fe200078e00ff */
[----:B------:R-:W-:-:S02]  /*1b60*/  ISETP.GT.U32.AND P6, PT, R0, R87, PT ;  /* 0x000000570000720c */ /* 0x000fc40003fc4070 */
[----:B------:R-:W-:Y:S01]  /*1b70*/  IABS R13, R16 ;  /* 0x00000010000d7213 */ /* 0x000fe20000000000 */
[----:B------:R-:W-:-:S04]  /*1b80*/  IMAD.HI.U32 R7, R4, R89, RZ ;  /* 0x0000005904077227 */ /* 0x000fc800078e00ff */
[----:B------:R-:W-:Y:S02]  /*1b90*/  IMAD.MOV R7, RZ, RZ, -R7 ;  /* 0x000000ffff077224 */ /* 0x000fe400078e0a07 */
[--C-:B------:R-:W-:Y:S01]  /*1ba0*/  @!P1 IMAD.IADD R85, R85, 0x1, -R0.reuse ;  /* 0x0000000155559824 */ /* 0x100fe200078e0a00 */
[----:B------:R-:W-:Y:S01]  /*1bb0*/  ISETP.GE.AND P1, PT, R10, RZ, PT ;  /* 0x000000ff0a00720c */ /* 0x000fe20003f26270 */
[----:B------:R-:W-:Y:S01]  /*1bc0*/  @!P0 IMAD.IADD R86, R86, 0x1, -R0 ;  /* 0x0000000156568824 */ /* 0x000fe200078e0a00 */
[----:B------:R-:W-:Y:S01]  /*1bd0*/  ISETP.GE.AND P0, PT, R12, RZ, PT ;  /* 0x000000ff0c00720c */ /* 0x000fe20003f06270 */
[----:B------:R-:W-:Y:S01]  /*1be0*/  IMAD R89, R0, R7, R89 ;  /* 0x0000000700597224 */ /* 0x000fe200078e0259 */
[----:B------:R-:W-:Y:S01]  /*1bf0*/  LOP3.LUT R12, R5, 0x68, RZ, 0xfc, !PT ;  /* 0x00000068050c7812 */ /* 0x000fe200078efcff */
[----:B------:R-:W-:-:S04]  /*1c00*/  IMAD.HI.U32 R10, R4, R13, RZ ;  /* 0x0000000d040a7227 */ /* 0x000fc800078e00ff */
[----:B------:R-:W-:Y:S01]  /*1c10*/  @!P6 IMAD.IADD R87, R87, 0x1, -R0 ;  /* 0x000000015757e824 */ /* 0x000fe200078e0a00 */
[C---:B------:R-:W-:Y:S01]  /*1c20*/  ISETP.GT.U32.AND P6, PT, R0.reuse, R86, PT ;  /* 0x000000560000720c */ /* 0x040fe20003fc4070 */
[----:B------:R-:W-:Y:S01]  /*1c30*/  @!P2 IMAD.MOV R85, RZ, RZ, -R85 ;  /* 0x000000ffff55a224 */ /* 0x000fe200078e0a55 */
[C---:B------:R-:W-:Y:S01]  /*1c40*/  ISETP.GT.U32.AND P2, PT, R0.reuse, R89, PT ;  /* 0x000000590000720c */ /* 0x040fe20003f44070 */
[----:B------:R-:W-:Y:S02]  /*1c50*/  IMAD.MOV R10, RZ, RZ, -R10 ;  /* 0x000000ffff0a7224 */ /* 0x000fe400078e0a0a */
[----:B------:R-:W-:Y:S02]  /*1c60*/  IMAD.MOV R6, RZ, RZ, -R6 ;  /* 0x000000ffff067224 */ /* 0x000fe400078e0a06 */
[C---:B------:R-:W-:Y:S01]  /*1c70*/  IMAD R90, R0.reuse, R10, R13 ;  /* 0x0000000a005a7224 */ /* 0x040fe200078e020d */
[----:B------:R-:W-:Y:S01]  /*1c80*/  LOP3.LUT R10, R5, 0x64, RZ, 0xfc, !PT ;  /* 0x00000064050a7812 */ /* 0x000fe200078efcff */
[----:B------:R-:W-:Y:S01]  /*1c90*/  IMAD R88, R0, R6, R11 ;  /* 0x0000000600587224 */ /* 0x000fe200078e020b */
[----:B------:R-:W-:Y:S01]  /*1ca0*/  IABS R11, R12 ;  /* 0x0000000c000b7213 */ /* 0x000fe20000000000 */
[----:B------:R-:W-:Y:S01]  /*1cb0*/  @!P5 IMAD.MOV R84, RZ, RZ, -R84 ;  /* 0x000000ffff54d224 */ /* 0x000fe200078e0a54 */
[----:B------:R-:W-:Y:S01]  /*1cc0*/  IABS R91, R10 ;  /* 0x0000000a005b7213 */ /* 0x000fe20000000000 */
[--C-:B------:R-:W-:Y:S01]  /*1cd0*/  @!P6 IMAD.IADD R86, R86, 0x1, -R0.reuse ;  /* 0x000000015656e824 */ /* 0x100fe200078e0a00 */
[----:B------:R-:W-:Y:S01]  /*1ce0*/  ISETP.GT.U32.AND P5, PT, R0, R88, PT ;  /* 0x000000580000720c */ /* 0x000fe20003fa4070 */
[----:B------:R-:W-:Y:S01]  /*1cf0*/  @!P2 IMAD.IADD R89, R89, 0x1, -R0 ;  /* 0x000000015959a824 */ /* 0x000fe200078e0a00 */
[----:B------:R-:W-:Y:S01]  /*1d00*/  LOP3.LUT R13, R5, 0x6c, RZ, 0xfc, !PT ;  /* 0x0000006c050d7812 */ /* 0x000fe200078efcff */
[----:B------:R-:W-:Y:S01]  /*1d10*/  IMAD.HI.U32 R6, R4, R91, RZ ;  /* 0x0000005b04067227 */ /* 0x000fe200078e00ff */
[----:B------:R-:W-:-:S02]  /*1d20*/  ISETP.GE.AND P6, PT, R15, RZ, PT ;  /* 0x000000ff0f00720c */ /* 0x000fc40003fc6270 */
[----:B------:R-:W-:Y:S01]  /*1d30*/  IABS R93, R13 ;  /* 0x0000000d005d7213 */ /* 0x000fe20000000000 */
[----:B------:R-:W-:Y:S01]  /*1d40*/  @!P3 IMAD.MOV R86, RZ, RZ, -R86 ;  /* 0x000000ffff56b224 */ /* 0x000fe200078e0a56 */
[C---:B------:R-:W-:Y:S01]  /*1d50*/  ISETP.GT.U32.AND P3, PT, R0.reuse, R89, PT ;  /* 0x000000590000720c */ /* 0x040fe20003f64070 */
[----:B------:R-:W-:Y:S01]  /*1d60*/  @!P4 IMAD.MOV R83, RZ, RZ, -R83 ;  /* 0x000000ffff53c224 */ /* 0x000fe200078e0a53 */
[----:B------:R-:W-:Y:S01]  /*1d70*/  ISETP.GT.U32.AND P4, PT, R0, R87, PT ;  /* 0x000000570000720c */ /* 0x000fe20003f84070 */
[----:B------:R-:W-:Y:S01]  /*1d80*/  IMAD.MOV R7, RZ, RZ, -R6 ;  /* 0x000000ffff077224 */ /* 0x000fe200078e0a06 */
[----:B------:R-:W-:Y:S01]  /*1d90*/  LOP3.LUT R15, R5, 0x70, RZ, 0xfc, !PT ;  /* 0x00000070050f7812 */ /* 0x000fe200078efcff */
[----:B------:R-:W-:-:S04]  /*1da0*/  IMAD.HI.U32 R6, R4, R11, RZ ;  /* 0x0000000b04067227 */ /* 0x000fc800078e00ff */
[----:B------:R-:W-:Y:S02]  /*1db0*/  IMAD.MOV R6, RZ, RZ, -R6 ;  /* 0x000000ffff067224 */ /* 0x000fe400078e0a06 */
[--C-:B------:R-:W-:Y:S01]  /*1dc0*/  @!P5 IMAD.IADD R88, R88, 0x1, -R0.reuse ;  /* 0x000000015858d824 */ /* 0x100fe200078e0a00 */
[----:B------:R-:W-:Y:S01]  /*1dd0*/  ISETP.GE.AND P5, PT, R16, RZ, PT ;  /* 0x000000ff1000720c */ /* 0x000fe20003fa6270 */
[C---:B------:R-:W-:Y:S01]  /*1de0*/  IMAD R92, R0.reuse, R6, R11 ;  /* 0x00000006005c7224 */ /* 0x040fe200078e020b */
[----:B------:R-:W-:Y:S01]  /*1df0*/  IABS R11, R15 ;  /* 0x0000000f000b7213 */ /* 0x000fe20000000000 */
[--C-:B------:R-:W-:Y:S01]  /*1e00*/  @!P3 IMAD.IADD R89, R89, 0x1, -R0.reuse ;  /* 0x000000015959b824 */ /* 0x100fe200078e0a00 */
[C---:B------:R-:W-:Y:S01]  /*1e10*/  ISETP.GT.U32.AND P2, PT, R0.reuse, R88, PT ;  /* 0x000000580000720c */ /* 0x040fe20003f44070 */
[----:B------:R-:W-:Y:S01]  /*1e20*/  @!P4 IMAD.IADD R87, R87, 0x1, -R0 ;  /* 0x000000015757c824 */ /* 0x000fe200078e0a00 */
[C---:B------:R-:W-:Y:S01]  /*1e30*/  ISETP.GT.U32.AND P3, PT, R0.reuse, R92, PT ;  /* 0x0000005c0000720c */ /* 0x040fe20003f64070 */
[C---:B------:R-:W-:Y:S01]  /*1e40*/  IMAD R91, R0.reuse, R7, R91 ;  /* 0x00000007005b7224 */ /* 0x040fe200078e025b */
[----:B------:R-:W-:Y:S01]  /*1e50*/  ISETP.GT.U32.AND P4, PT, R0, R90, PT ;  /* 0x0000005a0000720c */ /* 0x000fe20003f84070 */
[----:B------:R-:W-:Y:S01]  /*1e60*/  IMAD.HI.U32 R6, R4, R93, RZ ;  /* 0x0000005d04067227 */ /* 0x000fe200078e00ff */
[----:B------:R-:W-:-:S03]  /*1e70*/  LOP3.LUT R16, R5, 0x74, RZ, 0xfc, !PT ;  /* 0x0000007405107812 */ /* 0x000fc600078efcff */
[----:B------:R-:W-:Y:S01]  /*1e80*/  @!P1 IMAD.MOV R87, RZ, RZ, -R87 ;  /* 0x000000ffff579224 */ /* 0x000fe200078e0a57 */
[----:B------:R-:W-:Y:S01]  /*1e90*/  IABS R95, R16 ;  /* 0x00000010005f7213 */ /* 0x000fe20000000000 */
[----:B------:R-:W-:Y:S02]  /*1ea0*/  IMAD.MOV R7, RZ, RZ, -R6 ;  /* 0x000000ffff077224 */ /* 0x000fe400078e0a06 */
[--C-:B------:R-:W-:Y:S01]  /*1eb0*/  @!P2 IMAD.IADD R88, R88, 0x1, -R0.reuse ;  /* 0x000000015858a824 */ /* 0x100fe200078e0a00 */
[----:B------:R-:W-:Y:S01]  /*1ec0*/  ISETP.GT.U32.AND P2, PT, R0, R91, PT ;  /* 0x0000005b0000720c */ /* 0x000fe20003f44070 */
[--C-:B------:R-:W-:Y:S02]  /*1ed0*/  @!P3 IMAD.IADD R92, R92, 0x1, -R0.reuse ;  /* 0x000000015c5cb824 */ /* 0x100fe400078e0a00 */
[----:B------:R-:W-:Y:S02]  /*1ee0*/  @!P4 IMAD.IADD R90, R90, 0x1, -R0 ;  /* 0x000000015a5ac824 */ /* 0x000fe400078e0a00 */
[----:B------:R-:W-:Y:S01]  /*1ef0*/  IMAD.HI.U32 R6, R4, R11, RZ ;  /* 0x0000000b04067227 */ /* 0x000fe200078e00ff */
[----:B------:R-:W-:-:S02]  /*1f00*/  ISETP.GT.U32.AND P1, PT, R0, R92, PT ;  /* 0x0000005c0000720c */ /* 0x000fc40003f24070 */
[C---:B------:R-:W-:Y:S01]  /*1f10*/  ISETP.GT.U32.AND P4, PT, R0.reuse, R90, PT ;  /* 0x0000005a0000720c */ /* 0x040fe20003f84070 */
[----:B------:R-:W-:Y:S02]  /*1f20*/  IMAD.MOV R94, RZ, RZ, -R6 ;  /* 0x000000ffff5e7224 */ /* 0x000fe400078e0a06 */
[----:B------:R-:W-:Y:S02]  /*1f30*/  IMAD R93, R0, R7, R93 ;  /* 0x00000007005d7224 */ /* 0x000fe400078e025d */
[----:B------:R-:W-:Y:S01]  /*1f40*/  @!P2 IMAD.IADD R91, R91, 0x1, -R0 ;  /* 0x000000015b5ba824 */ /* 0x000fe200078e0a00 */
[----:B------:R-:W-:Y:S01]  /*1f50*/  ISETP.GE.AND P2, PT, R12, RZ, PT ;  /* 0x000000ff0c00720c */ /* 0x000fe20003f46270 */
[C---:B------:R-:W-:Y:S01]  /*1f60*/  IMAD R94, R0.reuse, R94, R11 ;  /* 0x0000005e005e7224 */ /* 0x040fe200078e020b */
[----:B------:R-:W-:Y:S01]  /*1f70*/  LOP3.LUT R11, R5, 0x7c, RZ, 0xfc, !PT ;  /* 0x0000007c050b7812 */ /* 0x000fe200078efcff */
[----:B------:R-:W-:Y:S01]  /*1f80*/  @!P0 IMAD.MOV R88, RZ, RZ, -R88 ;  /* 0x000000ffff588224 */ /* 0x000fe200078e0a58 */
[----:B------:R-:W-:Y:S01]  /*1f90*/  ISETP.GT.U32.AND P3, PT, R0, R91, PT ;  /* 0x0000005b0000720c */ /* 0x000fe20003f64070 */
[--C-:B------:R-:W-:Y:S01]  /*1fa0*/  @!P1 IMAD.IADD R92, R92, 0x1, -R0.reuse ;  /* 0x000000015c5c9824 */ /* 0x100fe200078e0a00 */
[----:B------:R-:W-:Y:S01]  /*1fb0*/  ISETP.GT.U32.AND P0, PT, R0, R93, PT ;  /* 0x0000005d0000720c */ /* 0x000fe20003f04070 */
[----:B------:R-:W-:Y:S01]  /*1fc0*/  @!P4 IMAD.IADD R90, R90, 0x1, -R0 ;  /* 0x000000015a5ac824 */ /* 0x000fe200078e0a00 */
[----:B------:R-:W-:Y:S01]  /*1fd0*/  ISETP.GT.U32.AND P1, PT, R0, R94, PT ;  /* 0x0000005e0000720c */ /* 0x000fe20003f24070 */
[----:B------:R-:W-:Y:S01]  /*1fe0*/  IMAD.HI.U32 R6, R4, R95, RZ ;  /* 0x0000005f04067227 */ /* 0x000fe200078e00ff */
[----:B------:R-:W-:-:S02]  /*1ff0*/  ISETP.GE.AND P4, PT, R10, RZ, PT ;  /* 0x000000ff0a00720c */ /* 0x000fc40003f86270 */
[----:B------:R-:W-:Y:S01]  /*2000*/  LOP3.LUT R10, R5, 0x78, RZ, 0xfc, !PT ;  /* 0x00000078050a7812 */ /* 0x000fe200078efcff */
[----:B------:R-:W-:Y:S01]  /*2010*/  IMAD.MOV R6, RZ, RZ, -R6 ;  /* 0x000000ffff067224 */ /* 0x000fe200078e0a06 */
[----:B------:R-:W-:Y:S01]  /*2020*/  IABS R97, R11 ;  /* 0x0000000b00617213 */ /* 0x000fe20000000000 */
[----:B------:R-:W-:Y:S01]  /*2030*/  @!P2 IMAD.MOV R92, RZ, RZ, -R92 ;  /* 0x000000ffff5ca224 */ /* 0x000fe200078e0a5c */
[----:B------:R-:W-:Y:S01]  /*2040*/  IABS R7, R10 ;  /* 0x0000000a00077213 */ /* 0x000fe20000000000 */
[--C-:B------:R-:W-:Y:S01]  /*2050*/  @!P3 IMAD.IADD R91, R91, 0x1, -R0.reuse ;  /* 0x000000015b5bb824 */ /* 0x100fe200078e0a00 */
[----:B------:R-:W-:Y:S01]  /*2060*/  ISETP.GE.AND P2, PT, R10, RZ, PT ;  /* 0x000000ff0a00720c */ /* 0x000fe20003f46270 */
[----:B------:R-:W-:Y:S01]  /*2070*/  IMAD R95, R0, R6, R95 ;  /* 0x00000006005f7224 */ /* 0x000fe200078e025f */
[----:B------:R-:W-:Y:S01]  /*2080*/  LOP3.LUT R10, R5, 0x80, RZ, 0xfc, !PT ;  /* 0x00000080050a7812 */ /* 0x000fe200078efcff */
[--C-:B------:R-:W-:Y:S01]  /*2090*/  @!P0 IMAD.IADD R93, R93, 0x1, -R0.reuse ;  /* 0x000000015d5d8824 */ /* 0x100fe200078e0a00 */
[----:B------:R-:W-:Y:S01]  /*20a0*/  ISETP.GE.AND P3, PT, R16, RZ, PT ;  /* 0x000000ff1000720c */ /* 0x000fe20003f66270 */
[----:B------:R-:W-:Y:S01]  /*20b0*/  @!P1 IMAD.IADD R94, R94, 0x1, -R0 ;  /* 0x000000015e5e9824 */ /* 0x000fe200078e0a00 */
[----:B------:R-:W-:Y:S01]  /*20c0*/  LOP3.LUT R16, R5, 0x90, RZ, 0xfc, !PT ;  /* 0x0000009005107812 */ /* 0x000fe200078efcff */
[----:B------:R-:W-:Y:S01]  /*20d0*/  @!P4 IMAD.MOV R91, RZ, RZ, -R91 ;  /* 0x000000ffff5bc224 */ /* 0x000fe200078e0a5b */
[----:B------:R-:W-:Y:S01]  /*20e0*/  ISETP.GT.U32.AND P4, PT, R0, R95, PT ;  /* 0x0000005f0000720c */ /* 0x000fe20003f84070 */
[----:B------:R-:W-:Y:S01]  /*20f0*/  IMAD.HI.U32 R6, R4, R7, RZ ;  /* 0x0000000704067227 */ /* 0x000fe200078e00ff */
[----:B------:R-:W-:-:S02]  /*2100*/  ISETP.GT.U32.AND P0, PT, R0, R93, PT ;  /* 0x0000005d0000720c */ /* 0x000fc40003f04070 */
[----:B------:R-:W-:Y:S01]  /*2110*/  ISETP.GT.U32.AND P1, PT, R0, R94, PT ;  /* 0x0000005e0000720c */ /* 0x000fe20003f24070 */
[----:B------:R-:W-:Y:S01]  /*2120*/  IMAD.MOV R96, RZ, RZ, -R6 ;  /* 0x000000ffff607224 */ /* 0x000fe200078e0a06 */
[----:B------:R-:W-:Y:S01]  /*2130*/  LOP3.LUT R12, R5, 0x8c, RZ, 0xfc, !PT ;  /* 0x0000008c050c7812 */ /* 0x000fe200078efcff */
[----:B------:R-:W-:-:S03]  /*2140*/  IMAD.HI.U32 R6, R4, R97, RZ ;  /* 0x0000006104067227 */ /* 0x000fc600078e00ff */
[----:B------:R-:W-:Y:S01]  /*2150*/  IABS R101, R12 ;  /* 0x0000000c00657213 */ /* 0x000fe20000000000 */
[----:B------:R-:W-:Y:S02]  /*2160*/  IMAD R96, R0, R96, R7 ;  /* 0x0000006000607224 */ /* 0x000fe400078e0207 */
[--C-:B------:R-:W-:Y:S02]  /*2170*/  @!P4 IMAD.IADD R95, R95, 0x1, -R0.reuse ;  /* 0x000000015f5fc824 */ /* 0x100fe400078e0a00 */
[--C-:B------:R-:W-:Y:S01]  /*2180*/  @!P0 IMAD.IADD R93, R93, 0x1, -R0.reuse ;  /* 0x000000015d5d8824 */ /* 0x100fe200078e0a00 */
[----:B------:R-:W-:Y:S01]  /*2190*/  ISETP.GE.AND P0, PT, R11, RZ, PT ;  /* 0x000000ff0b00720c */ /* 0x000fe20003f06270 */
[----:B------:R-:W-:Y:S01]  /*21a0*/  @!P1 IMAD.IADD R94, R94, 0x1, -R0 ;  /* 0x000000015e5e9824 */ /* 0x000fe200078e0a00 */
[C---:B------:R-:W-:Y:S01]  /*21b0*/  ISETP.GT.U32.AND P1, PT, R0.reuse, R96, PT ;  /* 0x000000600000720c */ /* 0x040fe20003f24070 */
[----:B------:R-:W-:Y:S01]  /*21c0*/  @!P6 IMAD.MOV R89, RZ, RZ, -R89 ;  /* 0x000000ffff59e224 */ /* 0x000fe200078e0a59 */
[----:B------:R-:W-:Y:S01]  /*21d0*/  IABS R11, R10 ;  /* 0x0000000a000b7213 */ /* 0x000fe20000000000 */
[----:B------:R-:W-:Y:S01]  /*21e0*/  IMAD.MOV R7, RZ, RZ, -R6 ;  /* 0x000000ffff077224 */ /* 0x000fe200078e0a06 */
[----:B------:R-:W-:Y:S01]  /*21f0*/  ISETP.GT.U32.AND P4, PT, R0, R95, PT ;  /* 0x0000005f0000720c */ /* 0x000fe20003f84070 */
[----:B------:R-:W-:Y:S01]  /*2200*/  @!P5 IMAD.MOV R90, RZ, RZ, -R90 ;  /* 0x000000ffff5ad224 */ /* 0x000fe200078e0a5a */
[----:B------:R-:W-:Y:S01]  /*2210*/  ISETP.GE.AND P6, PT, R13, RZ, PT ;  /* 0x000000ff0d00720c */ /* 0x000fe20003fc6270 */
[----:B------:R-:W-:Y:S01]  /*2220*/  IMAD.HI.U32 R6, R4, R11, RZ ;  /* 0x0000000b04067227 */ /* 0x000fe200078e00ff */
[----:B------:R-:W-:-:S02]  /*2230*/  ISETP.GE.AND P5, PT, R15, RZ, PT ;  /* 0x000000ff0f00720c */ /* 0x000fc40003fa6270 */
[----:B------:R-:W-:Y:S01]  /*2240*/  IABS R15, R18 ;  /* 0x00000012000f7213 */ /* 0x000fe20000000000 */
[----:B------:R-:W-:Y:S02]  /*2250*/  IMAD.MOV R6, RZ, RZ, -R6 ;  /* 0x000000ffff067224 */ /* 0x000fe400078e0a06 */
[--C-:B------:R-:W-:Y:S02]  /*2260*/  @!P1 IMAD.IADD R96, R96, 0x1, -R0.reuse ;  /* 0x0000000160609824 */ /* 0x100fe400078e0a00 */
[C---:B------:R-:W-:Y:S02]  /*2270*/  IMAD R98, R0.reuse, R6, R11 ;  /* 0x0000000600627224 */ /* 0x040fe400078e020b */
[----:B------:R-:W-:Y:S01]  /*2280*/  @!P4 IMAD.IADD R95, R95, 0x1, -R0 ;  /* 0x000000015f5fc824 */ /* 0x000fe200078e0a00 */
[----:B------:R-:W-:Y:S01]  /*2290*/  ISETP.GT.U32.AND P1, PT, R0, R96, PT ;  /* 0x000000600000720c */ /* 0x000fe20003f24070 */
[----:B------:R-:W-:Y:S01]  /*22a0*/  @!P6 IMAD.MOV R93, RZ, RZ, -R93 ;  /* 0x000000ffff5de224 */ /* 0x000fe200078e0a5d */
[----:B------:R-:W-:Y:S01]  /*22b0*/  ISETP.GE.AND P6, PT, R10, RZ, PT ;  /* 0x000000ff0a00720c */ /* 0x000fe20003fc6270 */
[C---:B------:R-:W-:Y:S01]  /*22c0*/  IMAD R97, R0.reuse, R7, R97 ;  /* 0x0000000700617224 */ /* 0x040fe200078e0261 */
[C---:B------:R-:W-:Y:S01]  /*22d0*/  LOP3.LUT R10, R5.reuse, 0x88, RZ, 0xfc, !PT ;  /* 0x00000088050a7812 */ /* 0x040fe200078efcff */
[----:B------:R-:W-:Y:S01]  /*22e0*/  @!P3 IMAD.MOV R95, RZ, RZ, -R95 ;  /* 0x000000ffff5fb224 */ /* 0x000fe200078e0a5f */
[----:B------:R-:W-:Y:S01]  /*22f0*/  ISETP.GT.U32.AND P3, PT, R0, R98, PT ;  /* 0x000000620000720c */ /* 0x000fe20003f64070 */
[----:B------:R-:W-:Y:S01]  /*2300*/  @!P5 IMAD.MOV R94, RZ, RZ, -R94 ;  /* 0x000000ffff5ed224 */ /* 0x000fe200078e0a5e */
[----:B------:R-:W-:-:S02]  /*2310*/  LOP3.LUT R7, R5, 0x84, RZ, 0xfc, !PT ;  /* 0x0000008405077812 */ /* 0x000fc400078efcff */
[----:B------:R-:W-:Y:S02]  /*2320*/  IABS R11, R10 ;  /* 0x0000000a000b7213 */ /* 0x000fe40000000000 */
[----:B------:R-:W-:Y:S01]  /*2330*/  ISETP.GT.U32.AND P5, PT, R0, R97, PT ;  /* 0x000000610000720c */ /* 0x000fe20003fa4070 */
[----:B------:R-:W-:Y:S01]  /*2340*/  @!P1 IMAD.IADD R96, R96, 0x1, -R0 ;  /* 0x0000000160609824 */ /* 0x000fe200078e0a00 */
[----:B------:R-:W-:Y:S02]  /*2350*/  ISETP.GE.AND P4, PT, R7, RZ, PT ;  /* 0x000000ff0700720c */ /* 0x000fe40003f86270 */
[----:B------:R-:W-:Y:S01]  /*2360*/  IABS R99, R7 ;  /* 0x0000000700637213 */ /* 0x000fe20000000000 */
[----:B------:R-:W-:Y:S01]  /*2370*/  IMAD.HI.U32 R7, R4, R11, RZ ;  /* 0x0000000b04077227 */ /* 0x000fe200078e00ff */
[----:B------:R-:W-:Y:S02]  /*2380*/  ISETP.GE.AND P1, PT, R10, RZ, PT ;  /* 0x000000ff0a00720c */ /* 0x000fe40003f26270 */
[----:B------:R-:W-:Y:S01]  /*2390*/  IABS R10, R16 ;  /* 0x00000010000a7213 */ /* 0x000fe20000000000 */
[----:B------:R-:W-:-:S02]  /*23a0*/  IMAD.MOV R7, RZ, RZ, -R7 ;  /* 0x000000ffff077224 */ /* 0x000fc400078e0a07 */
[----:B------:R-:W-:-:S04]  /*23b0*/  IMAD.HI.U32 R6, R4, R99, RZ ;  /* 0x0000006304067227 */ /* 0x000fc800078e00ff */
[--C-:B------:R-:W-:Y:S02]  /*23c0*/  @!P3 IMAD.IADD R98, R98, 0x1, -R0.reuse ;  /* 0x000000016262b824 */ /* 0x100fe400078e0a00 */
[C---:B------:R-:W-:Y:S02]  /*23d0*/  IMAD R100, R0.reuse, R7, R11 ;  /* 0x0000000700647224 */ /* 0x040fe400078e020b */
[----:B------:R-:W-:Y:S01]  /*23e0*/  @!P5 IMAD.IADD R97, R97, 0x1, -R0 ;  /* 0x000000016161d824 */ /* 0x000fe200078e0a00 */
[C---:B------:R-:W-:Y:S01]  /*23f0*/  ISETP.GT.U32.AND P3, PT, R0.reuse, R98, PT ;  /* 0x000000620000720c */ /* 0x040fe20003f64070 */
[----:B------:R-:W-:Y:S02]  /*2400*/  IMAD.MOV R6, RZ, RZ, -R6 ;  /* 0x000000ffff067224 */ /* 0x000fe400078e0a06 */
[----:B------:R-:W-:Y:S01]  /*2410*/  IMAD.MOV.U32 R11, RZ, RZ, R10 ;  /* 0x000000ffff0b7224 */ /* 0x000fe200078e000a */
[C---:B------:R-:W-:Y:S01]  /*2420*/  ISETP.GT.U32.AND P5, PT, R0.reuse, R97, PT ;  /* 0x000000610000720c */ /* 0x040fe20003fa4070 */
[----:B------:R-:W-:Y:S01]  /*2430*/  @!P2 IMAD.MOV R96, RZ, RZ, -R96 ;  /* 0x000000ffff60a224 */ /* 0x000fe200078e0a60 */
[C---:B------:R-:W-:Y:S01]  /*2440*/  ISETP.GT.U32.AND P2, PT, R0.reuse, R100, PT ;  /* 0x000000640000720c */ /* 0x040fe20003f44070 */
[----:B------:R-:W-:-:S02]  /*2450*/  IMAD R99, R0, R6, R99 ;  /* 0x0000000600637224 */ /* 0x000fc400078e0263 */
[----:B------:R-:W-:-:S04]  /*2460*/  IMAD.HI.U32 R6, R4, R101, RZ ;  /* 0x0000006504067227 */ /* 0x000fc800078e00ff */
[----:B------:R-:W-:-:S04]  /*2470*/  IMAD.HI.U32 R7, R4, R11, RZ ;  /* 0x0000000b04077227 */ /* 0x000fc800078e00ff */
[----:B------:R-:W-:Y:S02]  /*2480*/  IMAD.MOV R6, RZ, RZ, -R6 ;  /* 0x000000ffff067224 */ /* 0x000fe400078e0a06 */
[----:B------:R-:W-:Y:S02]  /*2490*/  IMAD.MOV R7, RZ, RZ, -R7 ;  /* 0x000000ffff077224 */ /* 0x000fe400078e0a07 */
[C---:B------:R-:W-:Y:S01]  /*24a0*/  IMAD R101, R0.reuse, R6, R101 ;  /* 0x0000000600657224 */ /* 0x040fe200078e0265 */
[----:B------:R-:W-:Y:S01]  /*24b0*/  IABS R6, R17 ;  /* 0x0000001100067213 */ /* 0x000fe20000000000 */
[----:B------:R-:W-:Y:S02]  /*24c0*/  IMAD R7, R0, R7, R11 ;  /* 0x0000000700077224 */ /* 0x000fe400078e020b */
[--C-:B------:R-:W-:Y:S01]  /*24d0*/  @!P3 IMAD.IADD R98, R98, 0x1, -R0.reuse ;  /* 0x000000016262b824 */ /* 0x100fe200078e0a00 */
[----:B------:R-:W-:Y:S01]  /*24e0*/  ISETP.GT.U32.AND P3, PT, R0, R101, PT ;  /* 0x000000650000720c */ /* 0x000fe20003f64070 */
[----:B------:R-:W-:-:S02]  /*24f0*/  @!P2 IMAD.IADD R100, R100, 0x1, -R0 ;  /* 0x000000016464a824 */ /* 0x000fc400078e0a00 */
[----:B------:R-:W-:Y:S01]  /*2500*/  @!P5 IMAD.IADD R97, R97, 0x1, -R0 ;  /* 0x000000016161d824 */ /* 0x000fe200078e0a00 */
[C---:B------:R-:W-:Y:S01]  /*2510*/  ISETP.GT.U32.AND P5, PT, R0.reuse, R99, PT ;  /* 0x000000630000720c */ /* 0x040fe20003fa4070 */
[----:B------:R-:W-:Y:S01]  /*2520*/  @!P6 IMAD.MOV R98, RZ, RZ, -R98 ;  /* 0x000000ffff62e224 */ /* 0x000fe200078e0a62 */
[C---:B------:R-:W-:Y:S01]  /*2530*/  ISETP.GT.U32.AND P6, PT, R0.reuse, R7, PT ;  /* 0x000000070000720c */ /* 0x040fe20003fc4070 */
[----:B------:R-:W-:Y:S01]  /*2540*/  IMAD.MOV.U32 R11, RZ, RZ, R6 ;  /* 0x000000ffff0b7224 */ /* 0x000fe200078e0006 */
[----:B------:R-:W-:Y:S01]  /*2550*/  ISETP.GT.U32.AND P2, PT, R0, R100, PT ;  /* 0x000000640000720c */ /* 0x000fe20003f44070 */
[----:B------:R-:W-:Y:S01]  /*2560*/  @!P0 IMAD.MOV R97, RZ, RZ, -R97 ;  /* 0x000000ffff618224 */ /* 0x000fe200078e0a61 */
[----:B------:R-:W-:Y:S01]  /*2570*/  ISETP.GE.AND P0, PT, R12, RZ, PT ;  /* 0x000000ff0c00720c */ /* 0x000fe20003f06270 */
[----:B------:R-:W-:Y:S01]  /*2580*/  IMAD.HI.U32 R6, R4, R11, RZ ;  /* 0x0000000b04067227 */ /* 0x000fe200078e00ff */
[----:B------:R-:W-:-:S03]  /*2590*/  LOP3.LUT R12, R5, 0x98, RZ, 0xfc, !PT ;  /* 0x00000098050c7812 */ /* 0x000fc600078efcff */
[----:B------:R-:W-:Y:S01]  /*25a0*/  IMAD.MOV R6, RZ, RZ, -R6 ;  /* 0x000000ffff067224 */ /* 0x000fe200078e0a06 */
[----:B------:R-:W-:Y:S01]  /*25b0*/  IABS R13, R12 ;  /* 0x0000000c000d7213 */ /* 0x000fe20000000000 */
[--C-:B------:R-:W-:Y:S02]  /*25c0*/  @!P5 IMAD.IADD R99, R99, 0x1, -R0.reuse ;  /* 0x000000016363d824 */ /* 0x100fe400078e0a00 */
[C---:B------:R-:W-:Y:S02]  /*25d0*/  IMAD R11, R0.reuse, R6, R11 ;  /* 0x00000006000b7224 */ /* 0x040fe400078e020b */
[----:B------:R-:W-:Y:S01]  /*25e0*/  @!P6 IMAD.IADD R7, R7, 0x1, -R0 ;  /* 0x000000010707e824 */ /* 0x000fe200078e0a00 */
[----:B------:R-:W-:Y:S01]  /*25f0*/  ISETP.GT.U32.AND P5, PT, R0, R99, PT ;  /* 0x000000630000720c */ /* 0x000fe20003fa4070 */
[----:B------:R-:W-:-:S03]  /*2600*/  IMAD.HI.U32 R6, R4, R13, RZ ;  /* 0x0000000d04067227 */ /* 0x000fc600078e00ff */
[----:B------:R-:W-:Y:S01]  /*2610*/  ISETP.GT.U32.AND P6, PT, R0, R7, PT ;  /* 0x000000070000720c */ /* 0x000fe20003fc4070 */
[----:B------:R-:W-:Y:S01]  /*2620*/  @!P2 IMAD.IADD R100, R100, 0x1, -R0 ;  /* 0x000000016464a824 */ /* 0x000fe200078e0a00 */
[----:B------:R-:W-:Y:S01]  /*2630*/  ISETP.GT.U32.AND P2, PT, R0, R11, PT ;  /* 0x0000000b0000720c */ /* 0x000fe20003f44070 */
[----:B------:R-:W-:Y:S02]  /*2640*/  IMAD.MOV R10, RZ, RZ, -R6 ;  /* 0x000000ffff0a7224 */ /* 0x000fe400078e0a06 */
[----:B------:R-:W-:-:S04]  /*2650*/  IMAD.HI.U32 R6, R4, R15, RZ ;  /* 0x0000000f04067227 */ /* 0x000fc800078e00ff */
[----:B------:R-:W-:Y:S02]  /*2660*/  IMAD.MOV R6, RZ, RZ, -R6 ;  /* 0x000000ffff067224 */ /* 0x000fe400078e0a06 */
[--C-:B------:R-:W-:Y:S02]  /*2670*/  @!P3 IMAD.IADD R101, R101, 0x1, -R0.reuse ;  /* 0x000000016565b824 */ /* 0x100fe400078e0a00 */
[C---:B------:R-:W-:Y:S02]  /*2680*/  IMAD R15, R0.reuse, R6, R15 ;  /* 0x00000006000f7224 */ /* 0x040fe400078e020f */
[--C-:B------:R-:W-:Y:S01]  /*2690*/  @!P2 IMAD.IADD R11, R11, 0x1, -R0.reuse ;  /* 0x000000010b0ba824 */ /* 0x100fe200078e0a00 */
[C---:B------:R-:W-:Y:S01]  /*26a0*/  ISETP.GT.U32.AND P3, PT, R0.reuse, R101, PT ;  /* 0x000000650000720c */ /* 0x040fe20003f64070 */
[----:B------:R-:W-:Y:S01]  /*26b0*/  @!P6 IMAD.IADD R7, R7, 0x1, -R0 ;  /* 0x000000010707e824 */ /* 0x000fe200078e0a00 */
[C---:B------:R-:W-:Y:S01]  /*26c0*/  ISETP.GT.U32.AND P6, PT, R0.reuse, R15, PT ;  /* 0x0000000f0000720c */ /* 0x040fe20003fc4070 */
[----:B------:R-:W-:Y:S01]  /*26d0*/  @!P1 IMAD.MOV R100, RZ, RZ, -R100 ;  /* 0x000000ffff649224 */ /* 0x000fe200078e0a64 */
[----:B------:R-:W-:Y:S01]  /*26e0*/  ISETP.GT.U32.AND P1, PT, R0, R11, PT ;  /* 0x0000000b0000720c */ /* 0x000fe20003f24070 */
[----:B------:R-:W-:Y:S01]  /*26f0*/  @!P5 IMAD.IADD R99, R99, 0x1, -R0 ;  /* 0x000000016363d824 */ /* 0x000fe200078e0a00 */
[----:B------:R-:W-:Y:S01]  /*2700*/  ISETP.GE.AND P2, PT, R12, RZ, PT ;  /* 0x000000ff0c00720c */ /* 0x000fe20003f46270 */
[----:B------:R-:W-:Y:S01]  /*2710*/  IMAD R13, R0, R10, R13 ;  /* 0x0000000a000d7224 */ /* 0x000fe200078e020d */
[----:B------:R-:W-:Y:S01]  /*2720*/  LOP3.LUT R10, R5, 0xa0, RZ, 0xfc, !PT ;  /* 0x000000a0050a7812 */ /* 0x000fe200078efcff */
[----:B------:R-:W-:Y:S01]  /*2730*/  @!P4 IMAD.MOV R99, RZ, RZ, -R99 ;  /* 0x000000ffff63c224 */ /* 0x000fe200078e0a63 */
[----:B------:R-:W-:-:S02]  /*2740*/  ISETP.GE.AND P4, PT, R17, RZ, PT ;  /* 0x000000ff1100720c */ /* 0x000fc40003f86270 */
[----:B------:R-:W-:Y:S01]  /*2750*/  IABS R17, R10 ;  /* 0x0000000a00117213 */ /* 0x000fe20000000000 */
[--C-:B------:R-:W-:Y:S01]  /*2760*/  @!P3 IMAD.IADD R101, R101, 0x1, -R0.reuse ;  /* 0x000000016565b824 */ /* 0x100fe200078e0a00 */
[----:B------:R-:W-:Y:S01]  /*2770*/  LOP3.LUT R12, R5, 0xa4, RZ, 0xfc, !PT ;  /* 0x000000a4050c7812 */ /* 0x000fe200078efcff */
[--C-:B------:R-:W-:Y:S01]  /*2780*/  @!P6 IMAD.IADD R15, R15, 0x1, -R0.reuse ;  /* 0x000000010f0fe824 */ /* 0x100fe200078e0a00 */
[----:B------:R-:W-:Y:S01]  /*2790*/  ISETP.GT.U32.AND P3, PT, R0, R13, PT ;  /* 0x0000000d0000720c */ /* 0x000fe20003f64070 */
[----:B------:R-:W-:Y:S01]  /*27a0*/  IMAD.HI.U32 R6, R4, R17, RZ ;  /* 0x0000001104067227 */ /* 0x000fe200078e00ff */
[----:B------:R-:W-:Y:S02]  /*27b0*/  IABS R19, R12 ;  /* 0x0000000c00137213 */ /* 0x000fe40000000000 */
[----:B------:R-:W-:Y:S01]  /*27c0*/  ISETP.GT.U32.AND P6, PT, R0, R15, PT ;  /* 0x0000000f0000720c */ /* 0x000fe20003fc4070 */
[----:B------:R-:W-:Y:S01]  /*27d0*/  @!P1 IMAD.IADD R11, R11, 0x1, -R0 ;  /* 0x000000010b0b9824 */ /* 0x000fe200078e0a00 */
[----:B------:R-:W-:Y:S01]  /*27e0*/  ISETP.GE.AND P1, PT, R10, RZ, PT ;  /* 0x000000ff0a00720c */ /* 0x000fe20003f26270 */
[----:B------:R-:W-:Y:S01]  /*27f0*/  IMAD.MOV R10, RZ, RZ, -R6 ;  /* 0x000000ffff0a7224 */ /* 0x000fe200078e0a06 */
[----:B------:R-:W-:Y:S01]  /*2800*/  ISETP.GE.AND P5, PT, R16, RZ, PT ;  /* 0x000000ff1000720c */ /* 0x000fe20003fa6270 */
[----:B------:R-:W-:Y:S01]  /*2810*/  IMAD.HI.U32 R6, R4, R19, RZ ;  /* 0x0000001304067227 */ /* 0x000fe200078e00ff */
[----:B------:R-:W-:-:S03]  /*2820*/  LOP3.LUT R16, R5, 0xa8, RZ, 0xfc, !PT ;  /* 0x000000a805107812 */ /* 0x000fc600078efcff */
[----:B------:R-:W-:Y:S01]  /*2830*/  IMAD.MOV R6, RZ, RZ, -R6 ;  /* 0x000000ffff067224 */ /* 0x000fe200078e0a06 */
[----:B------:R-:W-:Y:S01]  /*2840*/  IABS R21, R16 ;  /* 0x0000001000157213 */ /* 0x000fe20000000000 */
[--C-:B------:R-:W-:Y:S01]  /*2850*/  @!P3 IMAD.IADD R13, R13, 0x1, -R0.reuse ;  /* 0x000000010d0db824 */ /* 0x100fe200078e0a00 */
[----:B------:R-:W-:Y:S01]  /*2860*/  ISETP.GE.AND P3, PT, R18, RZ, PT ;  /* 0x000000ff1200720c */ /* 0x000fe20003f66270 */
[C---:B------:R-:W-:Y:S01]  /*2870*/  IMAD R19, R0.reuse, R6, R19 ;  /* 0x0000000600137224 */ /* 0x040fe200078e0213 */
[----:B------:R-:W-:Y:S01]  /*2880*/  LOP3.LUT R18, R5, 0xac, RZ, 0xfc, !PT ;  /* 0x000000ac05127812 */ /* 0x000fe200078efcff */
[----:B------:R-:W-:Y:S02]  /*2890*/  @!P6 IMAD.IADD R15, R15, 0x1, -R0 ;  /* 0x000000010f0fe824 */ /* 0x000fe400078e0a00 */
[----:B------:R-:W-:Y:S01]  /*28a0*/  @!P0 IMAD.MOV R101, RZ, RZ, -R101 ;  /* 0x000000ffff658224 */ /* 0x000fe200078e0a65 */
[----:B------:R-:W-:Y:S01]  /*28b0*/  ISETP.GT.U32.AND P6, PT, R0, R19, PT ;  /* 0x000000130000720c */ /* 0x000fe20003fc4070 */
[----:B------:R-:W-:Y:S01]  /*28c0*/  IMAD.HI.U32 R6, R4, R21, RZ ;  /* 0x0000001504067227 */ /* 0x000fe200078e00ff */
[----:B------:R-:W-:-:S02]  /*28d0*/  ISETP.GT.U32.AND P0, PT, R0, R13, PT ;  /* 0x0000000d0000720c */ /* 0x000fc40003f04070 */
[----:B------:R-:W-:Y:S01]  /*28e0*/  IABS R23, R18 ;  /* 0x0000001200177213 */ /* 0x000fe20000000000 */
[----:B------:R-:W-:Y:S02]  /*28f0*/  IMAD.MOV.U32 R103, RZ, RZ, R11 ;  /* 0x000000ffff677224 */ /* 0x000fe400078e000b */
[C---:B------:R-:W-:Y:S02]  /*2900*/  IMAD R17, R0.reuse, R10, R17 ;  /* 0x0000000a00117224 */ /* 0x040fe400078e0211 */
[----:B------:R-:W-:Y:S02]  /*2910*/  IMAD.MOV R6, RZ, RZ, -R6 ;  /* 0x000000ffff067224 */ /* 0x000fe400078e0a06 */
[----:B------:R-:W-:Y:S02]  /*2920*/  @!P4 IMAD.MOV R103, RZ, RZ, -R103 ;  /* 0x000000ffff67c224 */ /* 0x000fe400078e0a67 */
[--C-:B------:R-:W-:Y:S02]  /*2930*/  @!P6 IMAD.IADD R19, R19, 0x1, -R0.reuse ;  /* 0x000000011313e824 */ /* 0x100fe400078e0a00 */
[----:B------:R-:W-:Y:S01]  /*2940*/  @!P0 IMAD.IADD R13, R13, 0x1, -R0 ;  /* 0x000000010d0d8824 */ /* 0x000fe200078e0a00 */
[C---:B------:R-:W-:Y:S01]  /*2950*/  ISETP.GT.U32.AND P0, PT, R0.reuse, R17, PT ;  /* 0x000000110000720c */ /* 0x040fe20003f04070 */
[C---:B------:R-:W-:Y:S01]  /*2960*/  IMAD R21, R0.reuse, R6, R21 ;  /* 0x0000000600157224 */ /* 0x040fe200078e0215 */
[----:B------:R-:W-:Y:S01]  /*2970*/  ISETP.GT.U32.AND P4, PT, R0, R19, PT ;  /* 0x000000130000720c */ /* 0x000fe20003f84070 */
[----:B------:R-:W-:-:S04]  /*2980*/  IMAD.HI.U32 R6, R4, R25, RZ ;  /* 0x0000001904067227 */ /* 0x000fc800078e00ff */
[----:B------:R-:W-:Y:S02]  /*2990*/  IMAD.MOV R6, RZ, RZ, -R6 ;  /* 0x000000ffff067224 */ /* 0x000fe400078e0a06 */
[----:B------:R-:W-:-:S04]  /*29a0*/  IMAD.HI.U32 R10, R4, R23, RZ ;  /* 0x00000017040a7227 */ /* 0x000fc800078e00ff */
[C---:B------:R-:W-:Y:S02]  /*29b0*/  IMAD R11, R0.reuse, R6, R25 ;  /* 0x00000006000b7224 */ /* 0x040fe400078e0219 */
[----:B------:R-:W-:Y:S02]  /*29c0*/  IMAD.MOV R10, RZ, RZ, -R10 ;  /* 0x000000ffff0a7224 */ /* 0x000fe400078e0a0a */
[--C-:B------:R-:W-:Y:S01]  /*29d0*/  @!P4 IMAD.IADD R19, R19, 0x1, -R0.reuse ;  /* 0x000000011313c824 */ /* 0x100fe200078e0a00 */
[----:B------:R-:W-:Y:S01]  /*29e0*/  ISETP.GT.U32.AND P4, PT, R0, R11, PT ;  /* 0x0000000b0000720c */ /* 0x000fe20003f84070 */
[----:B------:R-:W-:Y:S01]  /*29f0*/  @!P0 IMAD.IADD R17, R17, 0x1, -R0 ;  /* 0x0000000111118824 */ /* 0x000fe200078e0a00 */
[----:B------:R-:W-:Y:S01]  /*2a00*/  ISETP.GE.AND P0, PT, R12, RZ, PT ;  /* 0x000000ff0c00720c */ /* 0x000fe20003f06270 */
[C---:B------:R-:W-:Y:S01]  /*2a10*/  IMAD R23, R0.reuse, R10, R23 ;  /* 0x0000000a00177224 */ /* 0x040fe200078e0217 */
[----:B------:R-:W-:Y:S01]  /*2a20*/  LOP3.LUT R10, R5, 0xb8, RZ, 0xfc, !PT ;  /* 0x000000b8050a7812 */ /* 0x000fe200078efcff */
[----:B------:R-:W-:Y:S01]  /*2a30*/  @!P3 IMAD.MOV R15, RZ, RZ, -R15 ;  /* 0x000000ffff0fb224 */ /* 0x000fe200078e0a0f */
[----:B------:R-:W-:Y:S01]  /*2a40*/  ISETP.GT.U32.AND P6, PT, R0, R17, PT ;  /* 0x000000110000720c */ /* 0x000fe20003fc4070 */
[----:B------:R-:W-:Y:S01]  /*2a50*/  IMAD.HI.U32 R6, R4, R27, RZ ;  /* 0x0000001b04067227 */ /* 0x000fe200078e00ff */
[----:B------:R-:W-:-:S02]  /*2a60*/  ISETP.GT.U32.AND P3, PT, R0, R23, PT ;  /* 0x000000170000720c */ /* 0x000fc40003f64070 */
[----:B------:R-:W-:Y:S01]  /*2a70*/  IABS R29, R10 ;  /* 0x0000000a001d7213 */ /* 0x000fe20000000000 */
[----:B------:R-:W-:Y:S01]  /*2a80*/  @!P5 IMAD.MOV R7, RZ, RZ, -R7 ;  /* 0x000000ffff07d224 */ /* 0x000fe200078e0a07 */
[C---:B------:R-:W-:Y:S01]  /*2a90*/  ISETP.GT.U32.AND P5, PT, R0.reuse, R21, PT ;  /* 0x000000150000720c */ /* 0x040fe20003fa4070 */
[----:B------:R-:W-:Y:S01]  /*2aa0*/  @!P4 IMAD.IADD R11, R11, 0x1, -R0 ;  /* 0x000000010b0bc824 */ /* 0x000fe200078e0a00 */
[----:B------:R-:W-:Y:S01]  /*2ab0*/  LOP3.LUT R12, R5, 0xbc, RZ, 0xfc, !PT ;  /* 0x000000bc050c7812 */ /* 0x000fe200078efcff */
[----:B------:R-:W-:Y:S02]  /*2ac0*/  IMAD.MOV R6, RZ, RZ, -R6 ;  /* 0x000000ffff067224 */ /* 0x000fe400078e0a06 */
[----:B------:R-:W-:Y:S01]  /*2ad0*/  @!P2 IMAD.MOV R13, RZ, RZ, -R13 ;  /* 0x000000ffff0da224 */ /* 0x000fe200078e0a0d */
[C---:B------:R-:W-:Y:S01]  /*2ae0*/  ISETP.GT.U32.AND P4, PT, R0.reuse, R11, PT ;  /* 0x0000000b0000720c */ /* 0x040fe20003f84070 */
[--C-:B------:R-:W-:Y:S01]  /*2af0*/  @!P6 IMAD.IADD R17, R17, 0x1, -R0.reuse ;  /* 0x000000011111e824 */ /* 0x100fe200078e0a00 */
[----:B------:R-:W-:Y:S01]  /*2b00*/  IABS R31, R12 ;  /* 0x0000000c001f7213 */ /* 0x000fe20000000000 */
[----:B------:R-:W-:Y:S01]  /*2b10*/  IMAD R27, R0, R6, R27 ;  /* 0x00000006001b7224 */ /* 0x000fe200078e021b */
[----:B------:R-:W-:Y:S01]  /*2b20*/  ISETP.GE.AND P6, PT, R18, RZ, PT ;  /* 0x000000ff1200720c */ /* 0x000fe20003fc6270 */
[----:B------:R-:W-:Y:S01]  /*2b30*/  @!P3 IMAD.IADD R23, R23, 0x1, -R0 ;  /* 0x000000011717b824 */ /* 0x000fe200078e0a00 */
[----:B------:R-:W-:Y:S01]  /*2b40*/  ISETP.GE.AND P2, PT, R16, RZ, PT ;  /* 0x000000ff1000720c */ /* 0x000fe20003f46270 */
[----:B------:R-:W-:Y:S01]  /*2b50*/  IMAD.HI.U32 R6, R4, R29, RZ ;  /* 0x0000001d04067227 */ /* 0x000fe200078e00ff */
[----:B------:R-:W-:-:S02]  /*2b60*/  LOP3.LUT R16, R5, 0xc0, RZ, 0xfc, !PT ;  /* 0x000000c005107812 */ /* 0x000fc400078efcff */
[----:B------:R-:W-:Y:S01]  /*2b70*/  LOP3.LUT R18, R5, 0xc4, RZ, 0xfc, !PT ;  /* 0x000000c405127812 */ /* 0x000fe200078efcff */
[----:B------:R-:W-:Y:S01]  /*2b80*/  @!P1 IMAD.MOV R17, RZ, RZ, -R17 ;  /* 0x000000ffff119224 */ /* 0x000fe200078e0a11 */
[----:B------:R-:W-:Y:S01]  /*2b90*/  ISETP.GT.U32.AND P1, PT, R0, R23, PT ;  /* 0x000000170000720c */ /* 0x000fe20003f24070 */
[----:B------:R-:W-:Y:S01]  /*2ba0*/  IMAD.MOV R6, RZ, RZ, -R6 ;  /* 0x000000ffff067224 */ /* 0x000fe200078e0a06 */
[----:B------:R-:W-:Y:S01]  /*2bb0*/  IABS R37, R16 ;  /* 0x0000001000257213 */ /* 0x000fe20000000000 */
[----:B------:R-:W-:Y:S01]  /*2bc0*/  @!P5 IMAD.IADD R21, R21, 0x1, -R0 ;  /* 0x000000011515d824 */ /* 0x000fe200078e0a00 */
[----:B------:R-:W-:Y:S01]  /*2bd0*/  ISETP.GE.AND P5, PT, R20, RZ, PT ;  /* 0x000000ff1400720c */ /* 0x000fe20003fa6270 */
[----:B------:R-:W-:Y:S01]  /*2be0*/  IMAD R29, R0, R6, R29 ;  /* 0x00000006001d7224 */ /* 0x000fe200078e021d */
[----:B------:R-:W-:Y:S01]  /*2bf0*/  LOP3.LUT R20, R5, 0xc8, RZ, 0xfc, !PT ;  /* 0x000000c805147812 */ /* 0x000fe200078efcff */
[----:B------:R-:W-:Y:S01]  /*2c00*/  IMAD.HI.U32 R6, R4, R31, RZ ;  /* 0x0000001f04067227 */ /* 0x000fe200078e00ff */
[----:B------:R-:W-:-:S02]  /*2c10*/  ISETP.GT.U32.AND P3, PT, R0, R21, PT ;  /* 0x000000150000720c */ /* 0x000fc40003f64070 */
[----:B------:R-:W-:Y:S01]  /*2c20*/  IABS R39, R18 ;  /* 0x0000001200277213 */ /* 0x000fe20000000000 */
[----:B------:R-:W-:Y:S01]  /*2c30*/  @!P4 IMAD.IADD R11, R11, 0x1, -R0 ;  /* 0x000000010b0bc824 */ /* 0x000fe200078e0a00 */
[----:B------:R-:W-:Y:S01]  /*2c40*/  ISETP.GT.U32.AND P4, PT, R0, R29, PT ;  /* 0x0000001d0000720c */ /* 0x000fe20003f84070 */
[----:B------:R-:W-:Y:S01]  /*2c50*/  IMAD.MOV R6, RZ, RZ, -R6 ;  /* 0x000000ffff067224 */ /* 0x000fe200078e0a06 */
[----:B------:R-:W-:Y:S01]  /*2c60*/  IABS R41, R20 ;  /* 0x0000001400297213 */ /* 0x000fe20000000000 */
[--C-:B------:R-:W-:Y:S01]  /*2c70*/  @!P1 IMAD.IADD R23, R23, 0x1, -R0.reuse ;  /* 0x0000000117179824 */ /* 0x100fe200078e0a00 */
[----:B------:R-:W-:Y:S01]  /*2c80*/  ISETP.GE.AND P1, PT, R10, RZ, PT ;  /* 0x000000ff0a00720c */ /* 0x000fe20003f26270 */
[C---:B------:R-:W-:Y:S02]  /*2c90*/  IMAD R31, R0.reuse, R6, R31 ;  /* 0x00000006001f7224 */ /* 0x040fe400078e021f */
[----:B------:R-:W-:Y:S02]  /*2ca0*/  @!P6 IMAD.MOV R23, RZ, RZ, -R23 ;  /* 0x000000ffff17e224 */ /* 0x000fe400078e0a17 */
[----:B------:R-:W-:Y:S01]  /*2cb0*/  @!P0 IMAD.MOV R19, RZ, RZ, -R19 ;  /* 0x000000ffff138224 */ /* 0x000fe200078e0a13 */
[C---:B------:R-:W-:Y:S01]  /*2cc0*/  ISETP.GT.U32.AND P6, PT, R0.reuse, R31, PT ;  /* 0x0000001f0000720c */ /* 0x040fe20003fc4070 */
[--C-:B------:R-:W-:Y:S01]  /*2cd0*/  @!P3 IMAD.IADD R21, R21, 0x1, -R0.reuse ;  /* 0x000000011515b824 */ /* 0x100fe200078e0a00 */
[----:B------:R-:W-:Y:S01]  /*2ce0*/  ISETP.GT.U32.AND P0, PT, R0, R27, PT ;  /* 0x0000001b0000720c */ /* 0x000fe20003f04070 */
[----:B------:R-:W-:Y:S01]  /*2cf0*/  @!P4 IMAD.IADD R29, R29, 0x1, -R0 ;  /* 0x000000011d1dc824 */ /* 0x000fe200078e0a00 */
[----:B------:R-:W-:Y:S01]  /*2d00*/  ISETP.GE.AND P3, PT, R22, RZ, PT ;  /* 0x000000ff1600720c */ /* 0x000fe20003f66270 */
[----:B------:R-:W-:Y:S01]  /*2d10*/  @!P2 IMAD.MOV R21, RZ, RZ, -R21 ;  /* 0x000000ffff15a224 */ /* 0x000fe200078e0a15 */
[----:B------:R-:W-:Y:S01]  /*2d20*/  LOP3.LUT R22, R5, 0xd0, RZ, 0xfc, !PT ;  /* 0x000000d005167812 */ /* 0x000fe200078efcff */
[----:B------:R-:W-:Y:S01]  /*2d30*/  IMAD.HI.U32 R10, R4, R37, RZ ;  /* 0x00000025040a7227 */ /* 0x000fe200078e00ff */
[----:B------:R-:W-:-:S02]  /*2d40*/  ISETP.GT.U32.AND P2, PT, R0, R29, PT ;  /* 0x0000001d0000720c */ /* 0x000fc40003f44070 */
[----:B------:R-:W-:Y:S01]  /*2d50*/  IABS R43, R22 ;  /* 0x00000016002b7213 */ /* 0x000fe20000000000 */
[----:B------:R-:W-:Y:S02]  /*2d60*/  IMAD.MOV R10, RZ, RZ, -R10 ;  /* 0x000000ffff0a7224 */ /* 0x000fe400078e0a0a */
[--C-:B------:R-:W-:Y:S02]  /*2d70*/  @!P6 IMAD.IADD R31, R31, 0x1, -R0.reuse ;  /* 0x000000011f1fe824 */ /* 0x100fe400078e0a00 */
[----:B------:R-:W-:Y:S01]  /*2d80*/  @!P0 IMAD.IADD R27, R27, 0x1, -R0 ;  /* 0x000000011b1b8824 */ /* 0x000fe200078e0a00 */
[----:B------:R-:W-:Y:S01]  /*2d90*/  ISETP.GE.AND P0, PT, R12, RZ, PT ;  /* 0x000000ff0c00720c */ /* 0x000fe20003f06270 */
[C---:B------:R-:W-:Y:S01]  /*2da0*/  IMAD R37, R0.reuse, R10, R37 ;  /* 0x0000000a00257224 */ /* 0x040fe200078e0225 */
[----:B------:R-:W-:Y:S01]  /*2db0*/  ISETP.GT.U32.AND P6, PT, R0, R31, PT ;  /* 0x0000001f0000720c */ /* 0x000fe20003fc4070 */
[----:B------:R-:W-:Y:S01]  /*2dc0*/  IMAD.HI.U32 R6, R4, R39, RZ ;  /* 0x0000002704067227 */ /* 0x000fe200078e00ff */
[----:B------:R-:W-:-:S03]  /*2dd0*/  ISETP.GT.U32.AND P4, PT, R0, R27, PT ;  /* 0x0000001b0000720c */ /* 0x000fc60003f84070 */
[----:B------:R-:W-:-:S04]  /*2de0*/  IMAD.HI.U32 R10, R4, R41, RZ ;  /* 0x00000029040a7227 */ /* 0x000fc800078e00ff */
[----:B------:R-:W-:Y:S02]  /*2df0*/  IMAD.MOV R6, RZ, RZ, -R6 ;  /* 0x000000ffff067224 */ /* 0x000fe400078e0a06 */
[----:B------:R-:W-:Y:S01]  /*2e00*/  @!P2 IMAD.IADD R29, R29, 0x1, -R0 ;  /* 0x000000011d1da824 */ /* 0x000fe200078e0a00 */
[----:B------:R-:W-:Y:S01]  /*2e10*/  ISETP.GE.AND P2, PT, R18, RZ, PT ;  /* 0x000000ff1200720c */ /* 0x000fe20003f46270 */
[----:B------:R-:W-:Y:S01]  /*2e20*/  IMAD.MOV R10, RZ, RZ, -R10 ;  /* 0x000000ffff0a7224 */ /* 0x000fe200078e0a0a */
[----:B------:R-:W-:Y:S01]  /*2e30*/  LOP3.LUT R18, R5, 0xcc, RZ, 0xfc, !PT ;  /* 0x000000cc05127812 */ /* 0x000fe200078efcff */
[----:B------:R-:W-:Y:S02]  /*2e40*/  IMAD.MOV.U32 R25, RZ, RZ, R11 ;  /* 0x000000ffff197224 */ /* 0x000fe400078e000b */
[C---:B------:R-:W-:Y:S02]  /*2e50*/  IMAD R11, R0.reuse, R6, R39 ;  /* 0x00000006000b7224 */ /* 0x040fe400078e0227 */
[C---:B------:R-:W-:Y:S01]  /*2e60*/  IMAD R39, R0.reuse, R10, R41 ;  /* 0x0000000a00277224 */ /* 0x040fe200078e0229 */
[----:B------:R-:W-:Y:S01]  /*2e70*/  IABS R41, R18 ;  /* 0x0000001200297213 */ /* 0x000fe20000000000 */
[--C-:B------:R-:W-:Y:S01]  /*2e80*/  @!P6 IMAD.IADD R31, R31, 0x1, -R0.reuse ;  /* 0x000000011f1fe824 */ /* 0x100fe200078e0a00 */
[C---:B------:R-:W-:Y:S01]  /*2e90*/  ISETP.GT.U32.AND P6, PT, R0.reuse, R11, PT ;  /* 0x0000000b0000720c */ /* 0x040fe20003fc4070 */
[----:B------:R-:W-:Y:S01]  /*2ea0*/  @!P4 IMAD.IADD R27, R27, 0x1, -R0 ;  /* 0x000000011b1bc824 */ /* 0x000fe200078e0a00 */
[----:B------:R-:W-:Y:S01]  /*2eb0*/  ISETP.GT.U32.AND P4, PT, R0, R37, PT ;  /* 0x000000250000720c */ /* 0x000fe20003f84070 */
[----:B------:R-:W-:-:S04]  /*2ec0*/  IMAD.HI.U32 R6, R4, R41, RZ ;  /* 0x0000002904067227 */ /* 0x000fc800078e00ff */
[----:B------:R-:W-:Y:S01]  /*2ed0*/  @!P5 IMAD.MOV R25, RZ, RZ, -R25 ;  /* 0x000000ffff19d224 */ /* 0x000fe200078e0a19 */
[----:B------:R-:W-:Y:S01]  /*2ee0*/  ISETP.GE.AND P5, PT, R16, RZ, PT ;  /* 0x000000ff1000720c */ /* 0x000fe20003fa6270 */
[----:B------:R-:W-:Y:S02]  /*2ef0*/  IMAD.MOV R16, RZ, RZ, -R6 ;  /* 0x000000ffff107224 */ /* 0x000fe400078e0a06 */
[----:B------:R-:W-:-:S04]  /*2f00*/  IMAD.HI.U32 R12, R4, R45, RZ ;  /* 0x0000002d040c7227 */ /* 0x000fc800078e00ff */
[C---:B------:R-:W-:Y:S01]  /*2f10*/  IMAD R41, R0.reuse, R16, R41 ;  /* 0x0000001000297224 */ /* 0x040fe200078e0229 */
[----:B------:R-:W-:Y:S01]  /*2f20*/  LOP3.LUT R16, R5, 0xfc, RZ, 0xfc, !PT ;  /* 0x000000fc05107812 */ /* 0x000fe200078efcff */
[--C-:B------:R-:W-:Y:S02]  /*2f30*/  @!P6 IMAD.IADD R11, R11, 0x1, -R0.reuse ;  /* 0x000000010b0be824 */ /* 0x100fe400078e0a00 */
[----:B------:R-:W-:Y:S01]  /*2f40*/  @!P4 IMAD.IADD R37, R37, 0x1, -R0 ;  /* 0x000000012525c824 */ /* 0x000fe200078e0a00 */
[----:B------:R-:W-:Y:S01]  /*2f50*/  ISETP.GT.U32.AND P6, PT, R0, R41, PT ;  /* 0x000000290000720c */ /* 0x000fe20003fc4070 */
[----:B------:R-:W-:Y:S01]  /*2f60*/  IMAD.MOV R12, RZ, RZ, -R12 ;  /* 0x000000ffff0c7224 */ /* 0x000fe200078e0a0c */
[----:B------:R-:W-:Y:S01]  /*2f70*/  IABS R79, R16 ;  /* 0x00000010004f7213 */ /* 0x000fe20000000000 */
[----:B------:R-:W-:Y:S01]  /*2f80*/  IMAD.HI.U32 R10, R4, R43, RZ ;  /* 0x0000002b040a7227 */ /* 0x000fe200078e00ff */
[----:B------:R-:W-:-:S03]  /*2f90*/  ISETP.GT.U32.AND P4, PT, R0, R37, PT ;  /* 0x000000250000720c */ /* 0x000fc60003f84070 */
[----:B------:R-:W-:Y:S02]  /*2fa0*/  IMAD R45, R0, R12, R45 ;  /* 0x0000000c002d7224 */ /* 0x000fe400078e022d */
[----:B------:R-:W-:Y:S02]  /*2fb0*/  IMAD.MOV R10, RZ, RZ, -R10 ;  /* 0x000000ffff0a7224 */ /* 0x000fe400078e0a0a */
[----:B------:R-:W-:-:S04]  /*2fc0*/  IMAD.HI.U32 R6, R4, R47, RZ ;  /* 0x0000002f04067227 */ /* 0x000fc800078e00ff */
[--C-:B------:R-:W-:Y:S01]  /*2fd0*/  @!P6 IMAD.IADD R41, R41, 0x1, -R0.reuse ;  /* 0x000000012929e824 */ /* 0x100fe200078e0a00 */
[C---:B------:R-:W-:Y:S01]  /*2fe0*/  ISETP.GT.U32.AND P6, PT, R0.reuse, R45, PT ;  /* 0x0000002d0000720c */ /* 0x040fe20003fc4070 */
[----:B------:R-:W-:Y:S01]  /*2ff0*/  @!P4 IMAD.IADD R37, R37, 0x1, -R0 ;  /* 0x000000012525c824 */ /* 0x000fe200078e0a00 */
[C---:B------:R-:W-:Y:S01]  /*3000*/  ISETP.GT.U32.AND P4, PT, R0.reuse, R39, PT ;  /* 0x000000270000720c */ /* 0x040fe20003f84070 */
[----:B------:R-:W-:Y:S02]  /*3010*/  IMAD R43, R0, R10, R43 ;  /* 0x0000000a002b7224 */ /* 0x000fe400078e022b */
[----:B------:R-:W-:Y:S02]  /*3020*/  IMAD.MOV R10, RZ, RZ, -R6 ;  /* 0x000000ffff0a7224 */ /* 0x000fe400078e0a06 */
[----:B------:R-:W-:-:S04]  /*3030*/  IMAD.HI.U32 R6, R4, R49, RZ ;  /* 0x0000003104067227 */ /* 0x000fc800078e00ff */
[----:B------:R-:W-:Y:S02]  /*3040*/  IMAD.MOV R6, RZ, RZ, -R6 ;  /* 0x000000ffff067224 */ /* 0x000fe400078e0a06 */
[--C-:B------:R-:W-:Y:S02]  /*3050*/  @!P6 IMAD.IADD R45, R45, 0x1, -R0.reuse ;  /* 0x000000012d2de824 */ /* 0x100fe400078e0a00 */
[C---:B------:R-:W-:Y:S02]  /*3060*/  IMAD R49, R0.reuse, R6, R49 ;  /* 0x0000000600317224 */ /* 0x040fe400078e0231 */
[----:B------:R-:W-:Y:S01]  /*3070*/  @!P4 IMAD.IADD R39, R39, 0x1, -R0 ;  /* 0x000000012727c824 */ /* 0x000fe200078e0a00 */
[----:B------:R-:W-:Y:S01]  /*3080*/  ISETP.GT.U32.AND P6, PT, R0, R45, PT ;  /* 0x0000002d0000720c */ /* 0x000fe20003fc4070 */
[----:B------:R-:W-:Y:S01]  /*3090*/  IMAD.HI.U32 R6, R4, R51, RZ ;  /* 0x0000003304067227 */ /* 0x000fe200078e00ff */
[----:B------:R-:W-:-:S03]  /*30a0*/  ISETP.GT.U32.AND P4, PT, R0, R43, PT ;  /* 0x0000002b0000720c */ /* 0x000fc60003f84070 */
[----:B------:R-:W-:Y:S02]  /*30b0*/  IMAD.MOV R12, RZ, RZ, -R6 ;  /* 0x000000ffff0c7224 */ /* 0x000fe400078e0a06 */
[----:B------:R-:W-:Y:S01]  /*30c0*/  @!P3 IMAD.MOV R27, RZ, RZ, -R27 ;  /* 0x000000ffff1bb224 */ /* 0x000fe200078e0a1b */
[C---:B------:R-:W-:Y:S01]  /*30d0*/  ISETP.GT.U32.AND P3, PT, R0.reuse, R11, PT ;  /* 0x0000000b0000720c */ /* 0x040fe20003f64070 */
[----:B------:R-:W-:Y:S02]  /*30e0*/  IMAD R51, R0, R12, R51 ;  /* 0x0000000c00337224 */ /* 0x000fe400078e0233 */
[----:B------:R-:W-:-:S04]  /*30f0*/  IMAD.HI.U32 R6, R4, R53, RZ ;  /* 0x0000003504067227 */ /* 0x000fc800078e00ff */
[--C-:B------:R-:W-:Y:S01]  /*3100*/  @!P6 IMAD.IADD R45, R45, 0x1, -R0.reuse ;  /* 0x000000012d2de824 */ /* 0x100fe200078e0a00 */
[C---:B------:R-:W-:Y:S01]  /*3110*/  ISETP.GT.U32.AND P6, PT, R0.reuse, R51, PT ;  /* 0x000000330000720c */ /* 0x040fe20003fc4070 */
[----:B------:R-:W-:Y:S01]  /*3120*/  @!P4 IMAD.IADD R43, R43, 0x1, -R0 ;  /* 0x000000012b2bc824 */ /* 0x000fe200078e0a00 */
[C---:B------:R-:W-:Y:S01]  /*3130*/  ISETP.GT.U32.AND P4, PT, R0.reuse, R39, PT ;  /* 0x000000270000720c */ /* 0x040fe20003f84070 */
[----:B------:R-:W-:Y:S02]  /*3140*/  IMAD.MOV R6, RZ, RZ, -R6 ;  /* 0x000000ffff067224 */ /* 0x000fe400078e0a06 */
[----:B------:R-:W-:Y:S01]  /*3150*/  @!P0 IMAD.MOV R31, RZ, RZ, -R31 ;  /* 0x000000ffff1f8224 */ /* 0x000fe200078e0a1f */
[C---:B------:R-:W-:Y:S01]  /*3160*/  ISETP.GT.U32.AND P0, PT, R0.reuse, R43, PT ;  /* 0x0000002b0000720c */ /* 0x040fe20003f04070 */
[----:B------:R-:W-:Y:S01]  /*3170*/  @!P1 IMAD.MOV R29, RZ, RZ, -R29 ;  /* 0x000000ffff1d9224 */ /* 0x000fe200078e0a1d */
[C---:B------:R-:W-:Y:S01]  /*3180*/  ISETP.GT.U32.AND P1, PT, R0.reuse, R41, PT ;  /* 0x000000290000720c */ /* 0x040fe20003f24070 */
[----:B------:R-:W-:-:S02]  /*3190*/  IMAD R53, R0, R6, R53 ;  /* 0x0000000600357224 */ /* 0x000fc400078e0235 */
[C---:B------:R-:W-:Y:S02]  /*31a0*/  IMAD R47, R0.reuse, R10, R47 ;  /* 0x0000000a002f7224 */ /* 0x040fe400078e022f */
[--C-:B------:R-:W-:Y:S01]  /*31b0*/  @!P6 IMAD.IADD R51, R51, 0x1, -R0.reuse ;  /* 0x000000013333e824 */ /* 0x100fe200078e0a00 */
[C---:B------:R-:W-:Y:S01]  /*31c0*/  ISETP.GT.U32.AND P6, PT, R0.reuse, R53, PT ;  /* 0x000000350000720c */ /* 0x040fe20003fc4070 */
[--C-:B------:R-:W-:Y:S01]  /*31d0*/  @!P3 IMAD.IADD R11, R11, 0x1, -R0.reuse ;  /* 0x000000010b0bb824 */ /* 0x100fe200078e0a00 */
[C---:B------:R-:W-:Y:S01]  /*31e0*/  ISETP.GT.U32.AND P3, PT, R0.reuse, R47, PT ;  /* 0x0000002f0000720c */ /* 0x040fe20003f64070 */
[----:B------:R-:W-:Y:S01]  /*31f0*/  @!P4 IMAD.IADD R39, R39, 0x1, -R0 ;  /* 0x000000012727c824 */ /* 0x000fe200078e0a00 */
[----:B------:R-:W-:Y:S01]  /*3200*/  ISETP.GT.U32.AND P4, PT, R0, R49, PT ;  /* 0x000000310000720c */ /* 0x000fe20003f84070 */
[----:B------:R-:W-:-:S04]  /*3210*/  IMAD.HI.U32 R10, R4, R55, RZ ;  /* 0x00000037040a7227 */ /* 0x000fc800078e00ff */
[----:B------:R-:W-:Y:S02]  /*3220*/  IMAD.MOV R10, RZ, RZ, -R10 ;  /* 0x000000ffff0a7224 */ /* 0x000fe400078e0a0a */
[--C-:B------:R-:W-:Y:S01]  /*3230*/  @!P0 IMAD.IADD R43, R43, 0x1, -R0.reuse ;  /* 0x000000012b2b8824 */ /* 0x100fe200078e0a00 */
[----:B------:R-:W-:Y:S01]  /*3240*/  ISETP.GE.AND P0, PT, R18, RZ, PT ;  /* 0x000000ff1200720c */ /* 0x000fe20003f06270 */
[--C-:B------:R-:W-:Y:S01]  /*3250*/  @!P1 IMAD.IADD R41, R41, 0x1, -R0.reuse ;  /* 0x0000000129299824 */ /* 0x100fe200078e0a00 */
[----:B------:R-:W-:Y:S01]  /*3260*/  ISETP.GE.AND P1, PT, R20, RZ, PT ;  /* 0x000000ff1400720c */ /* 0x000fe20003f26270 */
[C---:B------:R-:W-:Y:S01]  /*3270*/  IMAD R55, R0.reuse, R10, R55 ;  /* 0x0000000a00377224 */ /* 0x040fe200078e0237 */
[----:B------:R-:W-:Y:S01]  /*3280*/  LOP3.LUT R18, R5, 0xec, RZ, 0xfc, !PT ;  /* 0x000000ec05127812 */ /* 0x000fe200078efcff */
[--C-:B------:R-:W-:Y:S01]  /*3290*/  @!P6 IMAD.IADD R53, R53, 0x1, -R0.reuse ;  /* 0x000000013535e824 */ /* 0x100fe200078e0a00 */
[----:B------:R-:W-:Y:S01]  /*32a0*/  LOP3.LUT R20, R5, 0xf0, RZ, 0xfc, !PT ;  /* 0x000000f005147812 */ /* 0x000fe200078efcff */
[--C-:B------:R-:W-:Y:S01]  /*32b0*/  @!P3 IMAD.IADD R47, R47, 0x1, -R0.reuse ;  /* 0x000000012f2fb824 */ /* 0x100fe200078e0a00 */
[----:B------:R-:W-:Y:S01]  /*32c0*/  IABS R57, R18 ;  /* 0x0000001200397213 */ /* 0x000fe20000000000 */
[----:B------:R-:W-:Y:S01]  /*32d0*/  @!P4 IMAD.IADD R49, R49, 0x1, -R0 ;  /* 0x000000013131c824 */ /* 0x000fe200078e0a00 */
[----:B------:R-:W-:Y:S01]  /*32e0*/  IABS R61, R20 ;  /* 0x00000014003d7213 */ /* 0x000fe20000000000 */
[----:B------:R-:W-:Y:S01]  /*32f0*/  @!P5 IMAD.MOV R37, RZ, RZ, -R37 ;  /* 0x000000ffff25d224 */ /* 0x000fe200078e0a25 */
[----:B------:R-:W-:Y:S01]  /*3300*/  ISETP.GT.U32.AND P6, PT, R0, R55, PT ;  /* 0x000000370000720c */ /* 0x000fe20003fc4070 */
[----:B------:R-:W-:Y:S01]  /*3310*/  @!P0 IMAD.MOV R41, RZ, RZ, -R41 ;  /* 0x000000ffff298224 */ /* 0x000fe200078e0a29 */
[----:B------:R-:W-:Y:S01]  /*3320*/  ISETP.GE.AND P3, PT, R22, RZ, PT ;  /* 0x000000ff1600720c */ /* 0x000fe20003f66270 */
[----:B------:R-:W-:Y:S01]  /*3330*/  IMAD.HI.U32 R6, R4, R61, RZ ;  /* 0x0000003d04067227 */ /* 0x000fe200078e00ff */
[----:B------:R-:W-:-:S02]  /*3340*/  ISETP.GE.AND P4, PT, R24, RZ, PT ;  /* 0x000000ff1800720c */ /* 0x000fc40003f86270 */
[C---:B------:R-:W-:Y:S01]  /*3350*/  LOP3.LUT R22, R5.reuse, 0xf4, RZ, 0xfc, !PT ;  /* 0x000000f405167812 */ /* 0x040fe200078efcff */
[----:B------:R-:W-:Y:S01]  /*3360*/  IMAD.MOV R6, RZ, RZ, -R6 ;  /* 0x000000ffff067224 */ /* 0x000fe200078e0a06 */
[----:B------:R-:W-:Y:S01]  /*3370*/  LOP3.LUT R24, R5, 0xf8, RZ, 0xfc, !PT ;  /* 0x000000f805187812 */ /* 0x000fe200078efcff */
[----:B------:R-:W-:Y:S01]  /*3380*/  IMAD.HI.U32 R5, R4, R57, RZ ;  /* 0x0000003904057227 */ /* 0x000fe200078e00ff */
[----:B------:R-:W-:Y:S02]  /*3390*/  IABS R63, R22 ;  /* 0x00000016003f7213 */ /* 0x000fe40000000000 */
[----:B------:R-:W-:Y:S01]  /*33a0*/  IABS R71, R24 ;  /* 0x0000001800477213 */ /* 0x000fe20000000000 */
[----:B------:R-:W-:Y:S01]  /*33b0*/  IMAD.MOV R5, RZ, RZ, -R5 ;  /* 0x000000ffff057224 */ /* 0x000fe200078e0a05 */
[C---:B------:R-:W-:Y:S01]  /*33c0*/  ISETP.GT.U32.AND P5, PT, R0.reuse, R47, PT ;  /* 0x0000002f0000720c */ /* 0x040fe20003fa4070 */
[----:B------:R-:W-:Y:S01]  /*33d0*/  @!P6 IMAD.IADD R55, R55, 0x1, -R0 ;  /* 0x000000013737e824 */ /* 0x000fe200078e0a00 */
[C---:B------:R-:W-:Y:S01]  /*33e0*/  ISETP.GT.U32.AND P6, PT, R0.reuse, R49, PT ;  /* 0x000000310000720c */ /* 0x040fe20003fc4070 */
[C---:B------:R-:W-:Y:S01]  /*33f0*/  IMAD R5, R0.reuse, R5, R57 ;  /* 0x0000000500057224 */ /* 0x040fe200078e0239 */
[C---:B------:R-:W-:Y:S01]  /*3400*/  ISETP.GT.U32.AND P0, PT, R0.reuse, R53, PT ;  /* 0x000000350000720c */ /* 0x040fe20003f04070 */
[----:B------:R-:W-:-:S02]  /*3410*/  IMAD R57, R0, R6, R61 ;  /* 0x0000000600397224 */ /* 0x000fc400078e023d */
[----:B------:R-:W-:-:S04]  /*3420*/  IMAD.HI.U32 R10, R4, R63, RZ ;  /* 0x0000003f040a7227 */ /* 0x000fc800078e00ff */
[----:B------:R-:W-:-:S04]  /*3430*/  IMAD.HI.U32 R12, R4, R71, RZ ;  /* 0x00000047040c7227 */ /* 0x000fc800078e00ff */
[----:B------:R-:W-:Y:S01]  /*3440*/  @!P1 IMAD.MOV R39, RZ, RZ, -R39 ;  /* 0x000000ffff279224 */ /* 0x000fe200078e0a27 */
[C---:B------:R-:W-:Y:S01]  /*3450*/  ISETP.GT.U32.AND P1, PT, R0.reuse, R55, PT ;  /* 0x000000370000720c */ /* 0x040fe20003f24070 */
[----:B------:R-:W-:Y:S01]  /*3460*/  @!P3 IMAD.MOV R43, RZ, RZ, -R43 ;  /* 0x000000ffff2bb224 */ /* 0x000fe200078e0a2b */
[C---:B------:R-:W-:Y:S01]  /*3470*/  ISETP.GT.U32.AND P3, PT, R0.reuse, R5, PT ;  /* 0x000000050000720c */ /* 0x040fe20003f64070 */
[----:B------:R-:W-:Y:S01]  /*3480*/  @!P4 IMAD.MOV R45, RZ, RZ, -R45 ;  /* 0x000000ffff2dc224 */ /* 0x000fe200078e0a2d */
[----:B------:R-:W-:Y:S01]  /*3490*/  ISETP.GT.U32.AND P4, PT, R0, R57, PT ;  /* 0x000000390000720c */ /* 0x000fe20003f84070 */
[----:B------:R-:W-:Y:S02]  /*34a0*/  IMAD.MOV R10, RZ, RZ, -R10 ;  /* 0x000000ffff0a7224 */ /* 0x000fe400078e0a0a */
[----:B------:R-:W-:-:S04]  /*34b0*/  IMAD.HI.U32 R4, R4, R79, RZ ;  /* 0x0000004f04047227 */ /* 0x000fc800078e00ff */
[----:B------:R-:W-:Y:S02]  /*34c0*/  IMAD.MOV R12, RZ, RZ, -R12 ;  /* 0x000000ffff0c7224 */ /* 0x000fe400078e0a0c */
[C---:B------:R-:W-:Y:S02]  /*34d0*/  IMAD R61, R0.reuse, R10, R63 ;  /* 0x0000000a003d7224 */ /* 0x040fe400078e023f */
[----:B------:R-:W-:Y:S02]  /*34e0*/  IMAD.MOV R4, RZ, RZ, -R4 ;  /* 0x000000ffff047224 */ /* 0x000fe400078e0a04 */
[C---:B------:R-:W-:Y:S02]  /*34f0*/  IMAD R63, R0.reuse, R12, R71 ;  /* 0x0000000c003f7224 */ /* 0x040fe400078e0247 */
[----:B------:R-:W-:Y:S02]  /*3500*/  IMAD.MOV.U32 R115, RZ, RZ, R11 ;  /* 0x000000ffff737224 */ /* 0x000fe400078e000b */
[C---:B------:R-:W-:Y:S01]  /*3510*/  IMAD R71, R0.reuse, R4, R79 ;  /* 0x0000000400477224 */ /* 0x040fe200078e024f */
[----:B------:R-:W3:Y:S01]  /*3520*/  LDC.64 R10, c[0x0][0x3a0] ;  /* 0x0000e800ff0a7b82 */ /* 0x000ee20000000a00 */
[----:B------:R-:W-:Y:S01]  /*3530*/  @!P2 IMAD.MOV R115, RZ, RZ, -R115 ;  /* 0x000000ffff73a224 */ /* 0x000fe200078e0a73 */
[C---:B------:R-:W-:Y:S01]  /*3540*/  ISETP.GT.U32.AND P2, PT, R0.reuse, R51, PT ;  /* 0x000000330000720c */ /* 0x040fe20003f44070 */
[--C-:B------:R-:W-:Y:S01]  /*3550*/  @!P5 IMAD.IADD R47, R47, 0x1, -R0.reuse ;  /* 0x000000012f2fd824 */ /* 0x100fe200078e0a00 */
[C---:B------:R-:W-:Y:S01]  /*3560*/  ISETP.GT.U32.AND P5, PT, R0.reuse, R61, PT ;  /* 0x0000003d0000720c */ /* 0x040fe20003fa4070 */
[--C-:B------:R-:W-:Y:S01]  /*3570*/  @!P6 IMAD.IADD R49, R49, 0x1, -R0.reuse ;  /* 0x000000013131e824 */ /* 0x100fe200078e0a00 */
[----:B------:R-:W-:Y:S01]  /*3580*/  ISETP.GT.U32.AND P6, PT, R0, R63, PT ;  /* 0x0000003f0000720c */ /* 0x000fe20003fc4070 */
[--C-:B------:R-:W-:Y:S01]  /*3590*/  @!P0 IMAD.IADD R53, R53, 0x1, -R0.reuse ;  /* 0x0000000135358824 */ /* 0x100fe200078e0a00 */
[----:B------:R-:W-:Y:S01]  /*35a0*/  ISETP.GE.AND P0, PT, R26, RZ, PT ;  /* 0x000000ff1a00720c */ /* 0x000fe20003f06270 */
[--C-:B------:R-:W-:Y:S01]  /*35b0*/  @!P1 IMAD.IADD R55, R55, 0x1, -R0.reuse ;  /* 0x0000000137379824 */ /* 0x100fe200078e0a00 */
[----:B------:R-:W-:Y:S01]  /*35c0*/  ISETP.GT.U32.AND P1, PT, R0, R71, PT ;  /* 0x000000470000720c */ /* 0x000fe20003f24070 */
[--C-:B------:R-:W-:Y:S01]  /*35d0*/  @!P3 IMAD.IADD R5, R5, 0x1, -R0.reuse ;  /* 0x000000010505b824 */ /* 0x100fe200078e0a00 */
[----:B------:R-:W-:Y:S01]  /*35e0*/  ISETP.GE.AND P3, PT, R28, RZ, PT ;  /* 0x000000ff1c00720c */ /* 0x000fe20003f66270 */
[--C-:B------:R-:W-:Y:S01]  /*35f0*/  @!P4 IMAD.IADD R57, R57, 0x1, -R0.reuse ;  /* 0x000000013939c824 */ /* 0x100fe200078e0a00 */
[----:B------:R-:W-:Y:S01]  /*3600*/  ISETP.GE.AND P4, PT, R30, RZ, PT ;  /* 0x000000ff1e00720c */ /* 0x000fe20003f86270 */
[--C-:B------:R-:W-:Y:S01]  /*3610*/  @!P2 IMAD.IADD R51, R51, 0x1, -R0.reuse ;  /* 0x000000013333a824 */ /* 0x100fe200078e0a00 */
[----:B------:R-:W-:Y:S01]  /*3620*/  ISETP.NE.U32.AND P2, PT, R3, RZ, PT ;  /* 0x000000ff0300720c */ /* 0x000fe20003f45070 */
[--C-:B------:R-:W-:Y:S01]  /*3630*/  @!P5 IMAD.IADD R61, R61, 0x1, -R0.reuse ;  /* 0x000000013d3dd824 */ /* 0x100fe200078e0a00 */
[----:B------:R-:W-:Y:S01]  /*3640*/  ISETP.GE.AND P5, PT, R32, RZ, PT ;  /* 0x000000ff2000720c */ /* 0x000fe20003fa6270 */
[--C-:B------:R-:W-:Y:S01]  /*3650*/  @!P6 IMAD.IADD R63, R63, 0x1, -R0.reuse ;  /* 0x000000013f3fe824 */ /* 0x100fe200078e0a00 */
[----:B------:R-:W-:Y:S01]  /*3660*/  ISETP.GE.AND P6, PT, R36, RZ, PT ;  /* 0x000000ff2400720c */ /* 0x000fe20003fc6270 */
[----:B------:R-:W-:Y:S01]  /*3670*/  @!P0 IMAD.MOV R47, RZ, RZ, -R47 ;  /* 0x000000ffff2f8224 */ /* 0x000fe200078e0a2f */
[C---:B------:R-:W-:Y:S01]  /*3680*/  ISETP.GT.U32.AND P0, PT, R0.reuse, R5, PT ;  /* 0x000000050000720c */ /* 0x040fe20003f04070 */
[--C-:B------:R-:W-:Y:S01]  /*3690*/  @!P1 IMAD.IADD R71, R71, 0x1, -R0.reuse ;  /* 0x0000000147479824 */ /* 0x100fe200078e0a00 */
[C---:B------:R-:W-:Y:S01]  /*36a0*/  ISETP.GT.U32.AND P1, PT, R0.reuse, R57, PT ;  /* 0x000000390000720c */ /* 0x040fe20003f24070 */
[----:B------:R-:W-:Y:S01]  /*36b0*/  @!P3 IMAD.MOV R49, RZ, RZ, -R49 ;  /* 0x000000ffff31b224 */ /* 0x000fe200078e0a31 */
[C---:B------:R-:W-:Y:S01]  /*36c0*/  ISETP.GT.U32.AND P3, PT, R0.reuse, R61, PT ;  /* 0x0000003d0000720c */ /* 0x040fe20003f64070 */
[----:B------:R-:W-:Y:S01]  /*36d0*/  @!P4 IMAD.MOV R51, RZ, RZ, -R51 ;  /* 0x000000ffff33c224 */ /* 0x000fe200078e0a33 */
[----:B------:R-:W-:Y:S01]  /*36e0*/  ISETP.GT.U32.AND P4, PT, R0, R63, PT ;  /* 0x0000003f0000720c */ /* 0x000fe20003f84070 */
[----:B------:R-:W-:Y:S01]  /*36f0*/  IMAD.SHL.U32 R3, R34, 0x200000, RZ ;  /* 0x0020000022037824 */ /* 0x000fe200078e00ff */
[----:B------:R-:W-:Y:S01]  /*3700*/  VOTEU.ALL UP1, P2 ;  /* 0x0000000000ff7886 */ /* 0x000fe20001020000 */
[----:B------:R-:W-:Y:S01]  /*3710*/  @!P5 IMAD.MOV R53, RZ, RZ, -R53 ;  /* 0x000000ffff35d224 */ /* 0x000fe200078e0a35 */
[----:B------:R-:W-:Y:S01]  /*3720*/  ISETP.GT.U32.AND P5, PT, R0, R71, PT ;  /* 0x000000470000720c */ /* 0x000fe20003fa4070 */
[----:B------:R-:W-:Y:S01]  /*3730*/  @!P6 IMAD.MOV R55, RZ, RZ, -R55 ;  /* 0x000000ffff37e224 */ /* 0x000fe200078e0a37 */
[----:B------:R-:W-:Y:S01]  /*3740*/  ISETP.GE.AND P6, PT, R18, RZ, PT ;  /* 0x000000ff1200720c */ /* 0x000fe20003fc6270 */
[--C-:B------:R-:W-:Y:S01]  /*3750*/  @!P0 IMAD.IADD R5, R5, 0x1, -R0.reuse ;  /* 0x0000000105058824 */ /* 0x100fe200078e0a00 */
[----:B------:R-:W-:Y:S01]  /*3760*/  ISETP.GE.AND P0, PT, R20, RZ, PT ;  /* 0x000000ff1400720c */ /* 0x000fe20003f06270 */
[--C-:B------:R-:W-:Y:S01]  /*3770*/  @!P1 IMAD.IADD R57, R57, 0x1, -R0.reuse ;  /* 0x0000000139399824 */ /* 0x100fe200078e0a00 */
[----:B------:R-:W-:Y:S01]  /*3780*/  ISETP.GE.AND P1, PT, R22, RZ, PT ;  /* 0x000000ff1600720c */ /* 0x000fe20003f26270 */
[--C-:B------:R-:W-:Y:S01]  /*3790*/  @!P3 IMAD.IADD R61, R61, 0x1, -R0.reuse ;  /* 0x000000013d3db824 */ /* 0x100fe200078e0a00 */
[----:B------:R-:W-:Y:S01]  /*37a0*/  ISETP.GE.AND P3, PT, R24, RZ, PT ;  /* 0x000000ff1800720c */ /* 0x000fe20003f66270 */
[----:B------:R-:W-:Y:S01]  /*37b0*/  @!P4 IMAD.IADD R63, R63, 0x1, -R0 ;  /* 0x000000013f3fc824 */ /* 0x000fe200078e0a00 */
[----:B------:R-:W-:Y:S01]  /*37c0*/  ISETP.GE.AND P4, PT, R16, RZ, PT ;  /* 0x000000ff1000720c */ /* 0x000fe20003f86270 */
[----:B------:R-:W-:Y:S01]  /*37d0*/  IMAD.MOV.U32 R18, RZ, RZ, R2 ;  /* 0x000000ffff127224 */ /* 0x000fe200078e0002 */
[----:B------:R-:W-:Y:S01]  /*37e0*/  LOP3.LUT R3, R3, 0x600000, RZ, 0xc0, !PT ;  /* 0x0060000003037812 */ /* 0x000fe200078ec0ff */
[----:B------:R-:W-:Y:S01]  /*37f0*/  @!P5 IMAD.IADD R71, R71, 0x1, -R0 ;  /* 0x000000014747d824 */ /* 0x000fe200078e0a00 */
[----:B------:R-:W-:Y:S01]  /*3800*/  LOP3.LUT R0, RZ, R9, RZ, 0x33, !PT ;  /* 0x00000009ff007212 */ /* 0x000fe200078e33ff */
[----:B------:R-:W-:Y:S01]  /*3810*/  @!P6 IMAD.MOV R5, RZ, RZ, -R5 ;  /* 0x000000ffff05e224 */ /* 0x000fe200078e0a05 */
[----:B------:R-:W-:Y:S01]  /*3820*/  ISETP.NE.AND P6, PT, R9, RZ, PT ;  /* 0x000000ff0900720c */ /* 0x000fe20003fc5270 */
[----:B------:R-:W-:Y:S01]  /*3830*/  @!P0 IMAD.MOV R57, RZ, RZ, -R57 ;  /* 0x000000ffff398224 */ /* 0x000fe200078e0a39 */
[----:B------:R-:W-:Y:S01]  /*3840*/  ISETP.GE.AND P0, PT, R40, RZ, PT ;  /* 0x000000ff2800720c */ /* 0x000fe20003f06270 */
[----:B------:R-:W-:Y:S01]  /*3850*/  @!P1 IMAD.MOV R61, RZ, RZ, -R61 ;  /* 0x000000ffff3d9224 */ /* 0x000fe200078e0a3d */
[C---:B------:R-:W-:Y:S01]  /*3860*/  SEL R33, R0.reuse, R33, !P6 ;  /* 0x0000002100217207 */ /* 0x040fe20007000000 */
[----:B------:R-:W-:Y:S01]  /*3870*/  @!P3 IMAD.MOV R63, RZ, RZ, -R63 ;  /* 0x000000ffff3fb224 */ /* 0x000fe200078e0a3f */
[C---:B------:R-:W-:Y:S01]  /*3880*/  SEL R59, R0.reuse, R59, !P6 ;  /* 0x0000003b003b7207 */ /* 0x040fe20007000000 */
[----:B------:R-:W-:Y:S01]  /*3890*/  @!P4 IMAD.MOV R71, RZ, RZ, -R71 ;  /* 0x000000ffff47c224 */ /* 0x000fe200078e0a47 */
[----:B------:R-:W-:Y:S01]  /*38a0*/  SEL R64, R0, R64, !P6 ;  /* 0x0000004000407207 */ /* 0x000fe20007000000 */
[----:B---3--:R-:W-:Y:S01]  /*38b0*/  VIADD R2, R10, 0xffffffed ;  /* 0xffffffed0a027836 */ /* 0x008fe20000000000 */
[----:B------:R-:W-:Y:S01]  /*38c0*/  SEL R65, R0, R65, !P6 ;  /* 0x0000004100417207 */ /* 0x000fe20007000000 */
[----:B------:R-:W-:Y:S01]  /*38d0*/  VIADD R12, R10, 0xffffffe6 ;  /* 0xffffffe60a0c7836 */ /* 0x000fe20000000000 */
[----:B------:R-:W-:Y:S01]  /*38e0*/  SEL R66, R0, R66, !P6 ;  /* 0x0000004200427207 */ /* 0x000fe20007000000 */
[----:B------:R-:W-:Y:S01]  /*38f0*/  VIADD R9, R10, 0xffffffe7 ;  /* 0xffffffe70a097836 */ /* 0x000fe20000000000 */
[C---:B------:R-:W-:Y:S01]  /*3900*/  SEL R67, R0.reuse, R67, !P6 ;  /* 0x0000004300437207 */ /* 0x040fe20007000000 */
[----:B------:R-:W-:Y:S01]  /*3910*/  @!P0 IMAD.MOV R18, RZ, RZ, -R18 ;  /* 0x000000ffff128224 */ /* 0x000fe200078e0a12 */
[----:B------:R-:W-:Y:S01]  /*3920*/  SEL R68, R0, R68, !P6 ;  /* 0x0000004400447207 */ /* 0x000fe20007000000 */
[----:B------:R-:W-:Y:S01]  /*3930*/  VIADD R16, R10, 0xffffffe3 ;  /* 0xffffffe30a107836 */ /* 0x000fe20000000000 */
[C---:B------:R-:W-:Y:S01]  /*3940*/  SEL R69, R0.reuse, R69, !P6 ;  /* 0x0000004500457207 */ /* 0x040fe20007000000 */
[----:B------:R-:W-:Y:S01]  /*3950*/  VOTEU.ALL UP2, P2 ;  /* 0x0000000000ff7886 */ /* 0x000fe20001040000 */
[----:B------:R-:W-:-:S02]  /*3960*/  SEL R72, R0, R72, !P6 ;  /* 0x0000004800487207 */ /* 0x000fc40007000000 */
[C---:B------:R-:W-:Y:S02]  /*3970*/  SEL R73, R0.reuse, R73, !P6 ;  /* 0x0000004900497207 */ /* 0x040fe40007000000 */
[C---:B------:R-:W-:Y:S02]  /*3980*/  SEL R74, R0.reuse, R74, !P6 ;  /* 0x0000004a004a7207 */ /* 0x040fe40007000000 */
[C---:B------:R-:W-:Y:S02]  /*3990*/  SEL R75, R0.reuse, R75, !P6 ;  /* 0x0000004b004b7207 */ /* 0x040fe40007000000 */
[C---:B------:R-:W-:Y:S02]  /*39a0*/  SEL R76, R0.reuse, R76, !P6 ;  /* 0x0000004c004c7207 */ /* 0x040fe40007000000 */
[C---:B------:R-:W-:Y:S02]  /*39b0*/  SEL R77, R0.reuse, R77, !P6 ;  /* 0x0000004d004d7207 */ /* 0x040fe40007000000 */
        /* <DEDUP_REMOVED lines=25> */
[----:B------:R-:W-:Y:S01]  /*3b50*/  SEL R105, R0, R15, !P6 ;  /* 0x0000000f00697207 */ /* 0x000fe20007000000 */
[----:B------:R-:W-:Y:S01]  /*3b60*/  VIADD R15, R10, 0xfffffffd ;  /* 0xfffffffd0a0f7836 */ /* 0x000fe20000000000 */
[C---:B------:R-:W-:Y:S02]  /*3b70*/  SEL R106, R0.reuse, R17, !P6 ;  /* 0x00000011006a7207 */ /* 0x040fe40007000000 */
[----:B------:R-:W-:Y:S01]  /*3b80*/  SEL R107, R0, R19, !P6 ;  /* 0x00000013006b7207 */ /* 0x000fe20007000000 */
[----:B------:R-:W-:Y:S01]  /*3b90*/  VIADD R19, R10, 0xffffffef ;  /* 0xffffffef0a137836 */ /* 0x000fe20000000000 */
        /* <DEDUP_REMOVED lines=16> */
[C---:B------:R-:W-:Y:S01]  /*3ca0*/  SEL R126, R0.reuse, R55, !P6 ;  /* 0x00000037007e7207 */ /* 0x040fe20007000000 */
[----:B------:R-:W3:Y:S01]  /*3cb0*/  LDC.64 R52, c[0x0][0x3a8] ;  /* 0x0000ea00ff347b82 */ /* 0x000ee20000000a00 */
[----:B------:R-:W-:Y:S01]  /*3cc0*/  SEL R127, R0, R5, !P6 ;  /* 0x00000005007f7207 */ /* 0x000fe20007000000 */
[----:B------:R-:W-:Y:S01]  /*3cd0*/  VIADD R5, R10, 0xffffffea ;  /* 0xffffffea0a057836 */ /* 0x000fe20000000000 */
[C---:B------:R-:W-:Y:S02]  /*3ce0*/  SEL R128, R0.reuse, R57, !P6 ;  /* 0x0000003900807207 */ /* 0x040fe40007000000 */
[C---:B------:R-:W-:Y:S02]  /*3cf0*/  SEL R129, R0.reuse, R61, !P6 ;  /* 0x0000003d00817207 */ /* 0x040fe40007000000 */
[----:B------:R-:W-:-:S02]  /*3d00*/  SEL R123, R0, R63, !P6 ;  /* 0x0000003f007b7207 */ /* 0x000fc40007000000 */
[----:B------:R-:W-:Y:S01]  /*3d10*/  SEL R125, R0, R71, !P6 ;  /* 0x00000047007d7207 */ /* 0x000fe20007000000 */
[C---:B------:R-:W-:Y:S01]  /*3d20*/  VIADD R0, R10.reuse, 0xfffffffe ;  /* 0xfffffffe0a007836 */ /* 0x040fe20000000000 */
[----:B------:R-:W-:Y:S01]  /*3d30*/  R2UR UR12, R3 ;  /* 0x00000000030c72ca */ /* 0x000fe200000e0000 */
[----:B------:R-:W-:Y:S01]  /*3d40*/  VIADD R3, R10, 0xfffffff0 ;  /* 0xfffffff00a037836 */ /* 0x000fe20000000000 */
[----:B------:R-:W-:Y:S02]  /*3d50*/  ISETP.NE.AND P5, PT, R8, RZ, PT ;  /* 0x000000ff0800720c */ /* 0x000fe40003fa5270 */
[----:B------:R-:W-:Y:S01]  /*3d60*/  ISETP.GE.U32.AND P1, PT, R0, 0x7fffffdf, PT ;  /* 0x7fffffdf0000780c */ /* 0x000fe20003f26070 */
[C---:B------:R-:W-:Y:S01]  /*3d70*/  VIADD R0, R10.reuse, 0xffffffee ;  /* 0xffffffee0a007836 */ /* 0x040fe20000000000 */
[----:B------:R-:W-:Y:S01]  /*3d80*/  ISETP.GE.U32.AND P3, PT, R3, 0x7fffffd1, PT ;  /* 0x7fffffd10300780c */ /* 0x000fe20003f66070 */
[----:B------:R-:W-:Y:S01]  /*3d90*/  VIADD R3, R10, 0xffffffec ;  /* 0xffffffec0a037836 */ /* 0x000fe20000000000 */
[----:B------:R-:W-:-:S04]  /*3da0*/  @!UP1 UIADD3 UR6, UPT, UPT, -UR4, 0x100000, URZ ;  /* 0x0010000004069890 */ /* 0x000fc8000fffe1ff */
[----:B------:R-:W-:Y:S02]  /*3db0*/  @!UP1 USHF.L.U32 UR7, UR6, 0xb, URZ ;  /* 0x0000000b06079899 */ /* 0x000fe400080006ff */
[----:B------:R-:W-:Y:S01]  /*3dc0*/  @!UP1 USHF.L.U32 UR6, UR6, 0x1, URZ ;  /* 0x0000000106069899 */ /* 0x000fe200080006ff */
[----:B------:R-:W-:Y:S01]  /*3dd0*/  ISETP.GE.U32.AND P0, PT, R0, 0x7fffffcf, PT ;  /* 0x7fffffcf0000780c */ /* 0x000fe20003f06070 */
[----:B------:R-:W-:Y:S01]  /*3de0*/  VIADD R0, R10, 0xffffffe9 ;  /* 0xffffffe90a007836 */ /* 0x000fe20000000000 */
[----:B------:R-:W-:Y:S01]  /*3df0*/  ISETP.GE.U32.AND P4, PT, R3, 0x7fffffcd, PT ;  /* 0x7fffffcd0300780c */ /* 0x000fe20003f86070 */
[----:B------:R-:W-:Y:S01]  /*3e00*/  UIADD3 UR12, UPT, UPT, UR10, UR12, URZ ;  /* 0x0000000c0a0c7290 */ /* 0x000fe2000fffe0ff */
[----:B---3--:R-:W-:Y:S01]  /*3e10*/  IMAD R133, R52, 0x1e, RZ ;  /* 0x0000001e34857824 */ /* 0x008fe200078e02ff */
[----:B------:R-:W-:Y:S02]  /*3e20*/  @!P5 LOP3.LUT R18, RZ, R8, RZ, 0x33, !PT ;  /* 0x00000008ff12d212 */ /* 0x000fe400078e33ff */
[----:B------:R-:W-:Y:S01]  /*3e30*/  ISETP.GE.U32.AND P5, PT, R2, 0x7fffffce, PT ;  /* 0x7fffffce0200780c */ /* 0x000fe20003fa6070 */
[----:B------:R-:W-:Y:S01]  /*3e40*/  VIADD R2, R10, 0xffffffe8 ;  /* 0xffffffe80a027836 */ /* 0x000fe20000000000 */
[----:B------:R-:W-:Y:S01]  /*3e50*/  SEL R3, RZ, 0x1, P4 ;  /* 0x00000001ff037807 */ /* 0x000fe20002000000 */
[----:B------:R-:W-:Y:S01]  /*3e60*/  IMAD R31, R18, R11, RZ ;  /* 0x0000000b121f7224 */ /* 0x000fe200078e02ff */
[----:B------:R-:W-:Y:S01]  /*3e70*/  ISETP.GE.U32.AND P4, PT, R0, 0x7fffffca, PT ;  /* 0x7fffffca0000780c */ /* 0x000fe20003f86070 */
[----:B------:R-:W-:Y:S01]  /*3e80*/  VIADD R0, R10, 0xffffffeb ;  /* 0xffffffeb0a007836 */ /* 0x000fe20000000000 */
[----:B------:R-:W-:Y:S01]  /*3e90*/  ISETP.GE.U32.AND P6, PT, R2, 0x7fffffc9, PT ;  /* 0x7fffffc90200780c */ /* 0x000fe20003fc6070 */
[----:B------:R-:W-:Y:S01]  /*3ea0*/  STTM.x64 tmem[UR12], RZ ;  /* 0x000000ff000079ed */ /* 0x000fe2000834000c */
[----:B------:R-:W-:Y:S01]  /*3eb0*/  SEL R2, RZ, 0x4, P0 ;  /* 0x00000004ff027807 */ /* 0x000fe20000000000 */
[----:B------:R-:W-:Y:S01]  /*3ec0*/  STTM.x64 tmem[UR12+0x40], RZ ;  /* 0x000040ff000079ed */ /* 0x000fe2000834000c */
[----:B------:R-:W-:Y:S01]  /*3ed0*/  ISETP.GE.U32.AND P0, PT, R0, 0x7fffffcc, PT ;  /* 0x7fffffcc0000780c */ /* 0x000fe20003f06070 */
[C---:B------:R-:W-:Y:S01]  /*3ee0*/  VIADD R0, R10.reuse, 0xffffffe5 ;  /* 0xffffffe50a007836 */ /* 0x040fe20000000000 */
[----:B------:R-:W-:Y:S01]  /*3ef0*/  SEL R4, RZ, 0x1fffe, P5 ;  /* 0x0001fffeff047807 */ /* 0x000fe20002800000 */
[----:B------:R-:W-:Y:S01]  /*3f00*/  STTM.x64 tmem[UR12+0x80], RZ ;  /* 0x000080ff000079ed */ /* 0x000fe2000834000c */
[----:B------:R-:W-:Y:S01]  /*3f10*/  ISETP.GE.U32.AND P5, PT, R5, 0x7fffffcb, PT ;  /* 0x7fffffcb0500780c */ /* 0x000fe20003fa6070 */
[----:B------:R-:W-:Y:S01]  /*3f20*/  VIADD R5, R10, 0xffffffe4 ;  /* 0xffffffe40a057836 */ /* 0x000fe20000000000 */
[----:B------:R-:W-:Y:S01]  /*3f30*/  SEL R8, RZ, 0x1fffe, P4 ;  /* 0x0001fffeff087807 */ /* 0x000fe20002000000 */
[----:B------:R-:W-:Y:S01]  /*3f40*/  STTM.x64 tmem[UR12+0xc0], RZ ;  /* 0x0000c0ff000079ed */ /* 0x000fe2000834000c */
[----:B------:R-:W-:Y:S01]  /*3f50*/  ISETP.GE.U32.AND P4, PT, R0, 0x7fffffc6, PT ;  /* 0x7fffffc60000780c */ /* 0x000fe20003f86070 */
[----:B------:R-:W-:Y:S01]  /*3f60*/  VIADD R0, R10, 0xffffffe1 ;  /* 0xffffffe10a007836 */ /* 0x000fe20000000000 */
[----:B------:R-:W-:Y:S01]  /*3f70*/  SEL R7, RZ, 0x1, P6 ;  /* 0x00000001ff077807 */ /* 0x000fe20003000000 */
[----:B------:R-:W3:Y:S01]  /*3f80*/  FENCE.VIEW.ASYNC.T ;  /* 0x00000000000073c6 */ /* 0x000ee20000000200 */
[----:B------:R-:W-:Y:S01]  /*3f90*/  ISETP.GE.U32.AND P6, PT, R5, 0x7fffffc5, PT ;  /* 0x7fffffc50500780c */ /* 0x000fe20003fc6070 */
[----:B---3--:R-:W-:Y:S01]  /*3fa0*/  BAR.SYNC.DEFER_BLOCKING 0x0 ;  /* 0x0000000000007b1d */ /* 0x008fe20000010000 */
[----:B------:R-:W-:Y:S01]  /*3fb0*/  SEL R5, RZ, 0x4, P5 ;  /* 0x00000004ff057807 */ /* 0x000fe20002800000 */
[----:B------:R-:W-:Y:S01]  /*3fc0*/  IMAD.IADD R7, R7, 0x1, R8 ;  /* 0x0000000107077824 */ /* 0x000fe200078e0208 */
[----:B------:R-:W-:Y:S01]  /*3fd0*/  ISETP.GE.U32.AND P5, PT, R12, 0x7fffffc7, PT ;  /* 0x7fffffc70c00780c */ /* 0x000fe20003fa6070 */
[----:B------:R-:W-:Y:S01]  /*3fe0*/  VIADD R12, R10, 0xffffffe2 ;  /* 0xffffffe20a0c7836 */ /* 0x000fe20000000000 */
[----:B------:R-:W-:Y:S01]  /*3ff0*/  SEL R14, RZ, 0x1fffe, P4 ;  /* 0x0001fffeff0e7807 */ /* 0x000fe20002000000 */
[----:B------:R-:W-:Y:S01]  /*4000*/  IMAD.IADD R4, R3, 0x1, R4 ;  /* 0x0000000103047824 */ /* 0x000fe200078e0204 */
[----:B------:R-:W-:Y:S01]  /*4010*/  SEL R6, RZ, 0x7fff8, P0 ;  /* 0x0007fff8ff067807 */ /* 0x000fe20000000000 */
[----:B------:R-:W-:Y:S01]  /*4020*/  IMAD.SHL.U32 R32, R31, 0x2, RZ ;  /* 0x000000021f207824 */ /* 0x000fe200078e00ff */
[----:B------:R-:W-:Y:S01]  /*4030*/  ISETP.GE.U32.AND P4, PT, R0, 0x7fffffc2, PT ;  /* 0x7fffffc20000780c */ /* 0x000fe20003f86070 */
[----:B------:R-:W-:Y:S01]  /*4040*/  VIADD R0, R10, 0xffffffe0 ;  /* 0xffffffe00a007836 */ /* 0x000fe20000000000 */
[----:B------:R-:W-:-:S02]  /*4050*/  ISETP.GE.U32.AND P0, PT, R9, 0x7fffffc8, PT ;  /* 0x7fffffc80900780c */ /* 0x000fc40003f06070 */
[----:B------:R-:W-:Y:S02]  /*4060*/  SEL R9, RZ, 0x4, P5 ;  /* 0x00000004ff097807 */ /* 0x000fe40002800000 */
[----:B------:R-:W-:Y:S02]  /*4070*/  ISETP.GE.U32.AND P5, PT, R12, 0x7fffffc3, PT ;  /* 0x7fffffc30c00780c */ /* 0x000fe40003fa6070 */
[----:B------:R-:W-:Y:S02]  /*4080*/  SEL R12, RZ, 0x7fff8, P0 ;  /* 0x0007fff8ff0c7807 */ /* 0x000fe40000000000 */
[----:B------:R-:W-:Y:S02]  /*4090*/  ISETP.GE.U32.AND P0, PT, R0, 0x7fffffc1, PT ;  /* 0x7fffffc10000780c */ /* 0x000fe40003f06070 */
[----:B------:R-:W-:Y:S02]  /*40a0*/  SEL R17, RZ, 0x1fffe, P4 ;  /* 0x0001fffeff117807 */ /* 0x000fe40002000000 */
[----:B------:R-:W-:Y:S01]  /*40b0*/  ISETP.GE.U32.AND P4, PT, R15, 0x7fffffde, PT ;  /* 0x7fffffde0f00780c */ /* 0x000fe20003f86070 */
[----:B------:R-:W3:Y:S02]  /*40c0*/  FENCE.VIEW.ASYNC.S ;  /* 0x00000000000073c6 */ /* 0x000ee40000000000 */
[----:B---3--:R3:W4:Y:S01]  /*40d0*/  @!UP2 SYNCS.EXCH.64 URZ, [UR8], UR6 ;  /* 0x0000000608ffa5b2 */ /* 0x0087220008000100 */
[----:B------:R-:W-:-:S02]  /*40e0*/  SEL R15, RZ, 0x4, P5 ;  /* 0x00000004ff0f7807 */ /* 0x000fc40002800000 */
[----:B------:R-:W-:Y:S02]  /*40f0*/  ISETP.GE.U32.AND P5, PT, R16, 0x7fffffc4, PT ;  /* 0x7fffffc41000780c */ /* 0x000fe40003fa6070 */
[----:B------:R-:W-:Y:S02]  /*4100*/  SEL R16, RZ, 0x1, P0 ;  /* 0x00000001ff107807 */ /* 0x000fe40000000000 */
[----:B------:R-:W-:Y:S02]  /*4110*/  SEL R13, RZ, 0x1, P6 ;  /* 0x00000001ff0d7807 */ /* 0x000fe40003000000 */
[----:B------:R-:W-:Y:S01]  /*4120*/  LOP3.LUT R7, R7, 0x3, RZ, 0xc0, !PT ;  /* 0x0000000307077812 */ /* 0x000fe200078ec0ff */
[----:B------:R-:W-:Y:S01]  /*4130*/  IMAD.IADD R16, R16, 0x1, R17 ;  /* 0x0000000110107824 */ /* 0x000fe200078e0211 */
[----:B------:R-:W-:Y:S01]  /*4140*/  SEL R8, RZ, 0x7fff8, P5 ;  /* 0x0007fff8ff087807 */ /* 0x000fe20002800000 */
[----:B------:R-:W-:Y:S01]  /*4150*/  IMAD.IADD R13, R13, 0x1, R14 ;  /* 0x000000010d0d7824 */ /* 0x000fe200078e020e */
[----:B------:R-:W-:-:S02]  /*4160*/  IADD3 R5, PT, PT, R7, R6, R5 ;  /* 0x0000000607057210 */ /* 0x000fc40007ffe005 */
[----:B------:R-:W-:Y:S02]  /*4170*/  ISETP.GE.U32.AND P5, PT, R19, 0x7fffffd0, PT ;  /* 0x7fffffd01300780c */ /* 0x000fe40003fa6070 */
[----:B------:R-:W-:Y:S01]  /*4180*/  LOP3.LUT R16, R16, 0x3, RZ, 0xc0, !PT ;  /* 0x0000000310107812 */ /* 0x000fe200078ec0ff */
[----:B------:R-:W-:Y:S01]  /*4190*/  IMAD.SHL.U32 R5, R5, 0x100, RZ ;  /* 0x0000010005057824 */ /* 0x000fe200078e00ff */
[----:B------:R-:W-:Y:S02]  /*41a0*/  SEL R3, RZ, 0x7fff8, P5 ;  /* 0x0007fff8ff037807 */ /* 0x000fe40002800000 */
[----:B------:R-:W-:Y:S02]  /*41b0*/  LOP3.LUT R4, R4, 0x3, RZ, 0xc0, !PT ;  /* 0x0000000304047812 */ /* 0x000fe400078ec0ff */
[----:B------:R-:W-:Y:S02]  /*41c0*/  IADD3 R8, PT, PT, R16, R8, R15 ;  /* 0x0000000810087210 */ /* 0x000fe40007ffe00f */
[----:B------:R-:W-:-:S02]  /*41d0*/  LOP3.LUT R13, R13, 0x3, RZ, 0xc0, !PT ;  /* 0x000000030d0d7812 */ /* 0x000fc400078ec0ff */
[----:B------:R-:W-:Y:S01]  /*41e0*/  IADD3 R2, PT, PT, R4, R3, R2 ;  /* 0x0000000304027210 */ /* 0x000fe20007ffe002 */
[----:B------:R-:W-:Y:S01]  /*41f0*/  VIADD R4, R10, 0xffffffff ;  /* 0xffffffff0a047836 */ /* 0x000fe20000000000 */
[----:B------:R-:W-:Y:S02]  /*4200*/  IADD3 R9, PT, PT, R13, R12, R9 ;  /* 0x0000000c0d097210 */ /* 0x000fe40007ffe009 */
[----:B------:R-:W-:Y:S02]  /*4210*/  LOP3.LUT R8, R8, 0xf, RZ, 0xc0, !PT ;  /* 0x0000000f08087812 */ /* 0x000fe400078ec0ff */
[----:B------:R-:W-:Y:S02]  /*4220*/  LOP3.LUT R3, R5, 0xf00, RZ, 0xe2, !PT ;  /* 0x00000f0005037812 */ /* 0x000fe400078ee2ff */
[----:B-1----:R-:W-:Y:S01]  /*4230*/  IADD3 R36, P5, PT, R32, UR16, RZ ;  /* 0x0000001020247c10 */ /* 0x002fe2000ffbe0ff */
[----:B------:R-:W-:Y:S01]  /*4240*/  IMAD R9, R9, 0x10, R8 ;  /* 0x0000001009097824 */ /* 0x000fe200078e0208 */
[----:B------:R-:W-:Y:S01]  /*4250*/  PRMT R11, RZ, 0x7610, R11 ;  /* 0x00007610ff0b7816 */ /* 0x000fe2000000000b */
[----:B------:R-:W-:Y:S01]  /*4260*/  IMAD R2, R2, 0x1000, R3 ;  /* 0x0000100002027824 */ /* 0x000fe200078e0203 */
[----:B------:R-:W-:Y:S01]  /*4270*/  LEA.HI.X.SX32 R37, R31, UR17, 0x1, P5 ;  /* 0x000000111f257c11 */ /* 0x000fe2000a8f0eff */
[----:B------:R-:W-:Y:S01]  /*4280*/  IMAD R3, R52, 0xf, RZ ;  /* 0x0000000f34037824 */ /* 0x000fe200078e02ff */
[----:B------:R-:W-:-:S02]  /*4290*/  IADD3 R8, P5, PT, R133, R36, RZ ;  /* 0x0000002485087210 */ /* 0x000fc40007fbe0ff */
[----:B------:R-:W-:Y:S02]  /*42a0*/  LOP3.LUT R5, R9, 0xff, RZ, 0xc0, !PT ;  /* 0x000000ff09057812 */ /* 0x000fe400078ec0ff */
[----:B------:R-:W-:Y:S01]  /*42b0*/  LEA.HI.X.SX32 R9, R3, R37, 0x1, P5 ;  /* 0x0000002503097211 */ /* 0x000fe200028f0eff */
[----:B----4-:R-:W-:Y:S01]  /*42c0*/  BAR.SYNC.DEFER_BLOCKING 0x0 ;  /* 0x0000000000007b1d */ /* 0x010fe20000010000 */
[----:B------:R-:W-:Y:S01]  /*42d0*/  ISETP.GE.U32.AND P5, PT, R4, 0x7fffffe0, PT ;  /* 0x7fffffe00400780c */ /* 0x000fe20003fa6070 */
[----:B------:R-:W-:Y:S02]  /*42e0*/  IMAD.IADD R5, R2, 0x1, R5 ;  /* 0x0000000102057824 */ /* 0x000fe400078e0205 */
[----:B------:R-:W-:-:S03]  /*42f0*/  IMAD.SHL.U32 R2, R52, 0x2, RZ ;  /* 0x0000000234027824 */ /* 0x000fc600078e00ff */
[----:B------:R-:W-:-:S04]  /*4300*/  LOP3.LUT R46, R5, 0xffff, RZ, 0xc0, !PT ;  /* 0x0000ffff052e7812 */ /* 0x000fc800078ec0ff */
[----:B------:R-:W-:Y:S02]  /*4310*/  SHF.R.U32.HI R3, RZ, 0xf, R46 ;  /* 0x0000000fff037819 */ /* 0x000fe4000001162e */
[----:B------:R-:W-:Y:S02]  /*4320*/  PRMT R57, RZ, 0x7610, R57 ;  /* 0x00007610ff397816 */ /* 0x000fe40000000039 */
[-C--:B------:R-:W-:Y:S01]  /*4330*/  LEA R6, P6, R52, R36.reuse, 0x2 ;  /* 0x0000002434067211 */ /* 0x080fe200078c10ff */
[----:B0-----:R-:W5:Y:S01]  /*4340*/  @!P5 LDG.E.U16 R58, desc[UR22][R36.64] ;  /* 0x00000016243ad981 */ /* 0x001f62000c1e1500 */
[----:B------:R-:W-:-:S03]  /*4350*/  IADD3 R4, P5, PT, R2, R36, RZ ;  /* 0x0000002402047210 */ /* 0x000fc60007fbe0ff */
[----:B------:R0:W5:Y:S01]  /*4360*/  @!P3 LDG.E.U16 R11, desc[UR22][R8.64] ;  /* 0x00000016080bb981 */ /* 0x000162000c1e1500 */
[----:B------:R-:W-:Y:S02]  /*4370*/  LOP3.LUT P3, RZ, R3, 0x1, RZ, 0xc0, !PT ;  /* 0x0000000103ff7812 */ /* 0x000fe4000786c0ff */
[-C--:B------:R-:W-:Y:S02]  /*4380*/  LEA.HI.X.SX32 R5, R52, R37.reuse, 0x1, P5 ;  /* 0x0000002534057211 */ /* 0x080fe400028f0eff */
[----:B------:R-:W-:Y:S02]  /*4390*/  SHF.R.U32.HI R3, RZ, 0xe, R46 ;  /* 0x0000000eff037819 */ /* 0x000fe4000001162e */
[----:B------:R-:W-:Y:S01]  /*43a0*/  PRMT R56, RZ, 0x7610, R56 ;  /* 0x00007610ff387816 */ /* 0x000fe20000000038 */
[----:B------:R-:W5:Y:S01]  /*43b0*/  @!P1 LDG.E.U16 R57, desc[UR22][R4.64] ;  /* 0x0000001604399981 */ /* 0x000f62000c1e1500 */
[-C--:B------:R-:W-:Y:S01]  /*43c0*/  LEA.HI.X.SX32 R7, R2, R37.reuse, 0x1, P6 ;  /* 0x0000002502077211 */ /* 0x080fe200030f0eff */
[C---:B------:R-:W-:Y:S01]  /*43d0*/  IMAD R17, R52.reuse, 0x22, RZ ;  /* 0x0000002234117824 */ /* 0x040fe200078e02ff */
[----:B------:R-:W-:Y:S01]  /*43e0*/  LOP3.LUT P5, RZ, R3, 0x1, RZ, 0xc0, !PT ;  /* 0x0000000103ff7812 */ /* 0x000fe200078ac0ff */
[C---:B------:R-:W-:Y:S01]  /*43f0*/  IMAD.SHL.U32 R3, R52.reuse, 0x10, RZ ;  /* 0x0000001034037824 */ /* 0x040fe200078e00ff */
[CC--:B------:R-:W-:Y:S01]  /*4400*/  LEA R14, P1, R52.reuse, R36.reuse, 0x5 ;  /* 0x00000024340e7211 */ /* 0x0c0fe200078228ff */
[----:B------:R1:W5:Y:S01]  /*4410*/  @!P4 LDG.E.U16 R56, desc[UR22][R6.64] ;  /* 0x000000160638c981 */ /* 0x000362000c1e1500 */
[----:B0-----:R-:W-:Y:S01]  /*4420*/  IMAD R9, R52, 0x11, RZ ;  /* 0x0000001134097824 */ /* 0x001fe200078e02ff */
[----:B------:R-:W-:Y:S01]  /*4430*/  IADD3 R16, P4, PT, R17, R36, RZ ;  /* 0x0000002411107210 */ /* 0x000fe20007f9e0ff */
[C---:B------:R-:W-:Y:S01]  /*4440*/  VIADD R8, R10.reuse, 0xfffffffb ;  /* 0xfffffffb0a087836 */ /* 0x040fe20000000000 */
[----:B------:R-:W-:Y:S01]  /*4450*/  LEA.HI.X.SX32 R15, R3, R37, 0x1, P1 ;  /* 0x00000025030f7211 */ /* 0x000fe200008f0eff */
[----:B------:R-:W-:Y:S01]  /*4460*/  VIADD R3, R10, 0xfffffff6 ;  /* 0xfffffff60a037836 */ /* 0x000fe20000000000 */
[----:B------:R-:W-:-:S02]  /*4470*/  PRMT R39, RZ, 0x7610, R39 ;  /* 0x00007610ff277816 */ /* 0x000fc40000000027 */
[----:B------:R-:W-:Y:S02]  /*4480*/  PRMT R12, RZ, 0x7610, R12 ;  /* 0x00007610ff0c7816 */ /* 0x000fe4000000000c */
[----:B------:R-:W-:Y:S01]  /*4490*/  LEA.HI.X.SX32 R17, R9, R37, 0x1, P4 ;  /* 0x0000002509117211 */ /* 0x000fe200020f0eff */
[----:B-1----:R-:W-:Y:S01]  /*44a0*/  IMAD R7, R52, 0x12, RZ ;  /* 0x0000001234077824 */ /* 0x002fe200078e02ff */
[----:B------:R-:W-:Y:S01]  /*44b0*/  ISETP.GE.U32.AND P1, PT, R8, 0x7fffffdc, PT ;  /* 0x7fffffdc0800780c */ /* 0x000fe20003f26070 */
[----:B------:R0:W5:Y:S01]  /*44c0*/  @P3 LDG.E.U16 R39, desc[UR22][R14.64] ;  /* 0x000000160e273981 */ /* 0x000162000c1e1500 */
[----:B------:R-:W-:Y:S01]  /*44d0*/  ISETP.GE.U32.AND P4, PT, R3, 0x7fffffd7, PT ;  /* 0x7fffffd70300780c */ /* 0x000fe20003f86070 */
[C---:B------:R-:W-:Y:S01]  /*44e0*/  IMAD.SHL.U32 R3, R52.reuse, 0x4, RZ ;  /* 0x0000000434037824 */ /* 0x040fe200078e00ff */
[CC--:B------:R-:W-:Y:S01]  /*44f0*/  LEA R4, P3, R52.reuse, R36.reuse, 0x3 ;  /* 0x0000002434047211 */ /* 0x0c0fe200078618ff */
[----:B------:R-:W5:Y:S01]  /*4500*/  @P5 LDG.E.U16 R12, desc[UR22][R16.64] ;  /* 0x00000016100c5981 */ /* 0x000f62000c1e1500 */
[----:B------:R-:W-:Y:S01]  /*4510*/  IMAD R20, R52, 0x9, RZ ;  /* 0x0000000934147824 */ /* 0x000fe200078e02ff */
[----:B------:R-:W-:Y:S01]  /*4520*/  IADD3 R8, P5, PT, R7, R36, RZ ;  /* 0x0000002407087210 */ /* 0x000fe20007fbe0ff */
[----:B------:R-:W-:Y:S01]  /*4530*/  VIADD R6, R10, 0xfffffff7 ;  /* 0xfffffff70a067836 */ /* 0x000fe20000000000 */
[----:B------:R-:W-:-:S02]  /*4540*/  PRMT R54, RZ, 0x7610, R54 ;  /* 0x00007610ff367816 */ /* 0x000fc40000000036 */
[----:B------:R-:W-:Y:S01]  /*4550*/  SHF.R.U32.HI R13, RZ, 0xd, R46 ;  /* 0x0000000dff0d7819 */ /* 0x000fe2000001162e */
[----:B0-----:R-:W-:Y:S01]  /*4560*/  IMAD R15, R52, 0x24, RZ ;  /* 0x00000024340f7824 */ /* 0x001fe200078e02ff */
[-C--:B------:R-:W-:Y:S02]  /*4570*/  LEA.HI.X.SX32 R5, R3, R37.reuse, 0x1, P3 ;  /* 0x0000002503057211 */ /* 0x080fe400018f0eff */
[----:B------:R-:W-:Y:S02]  /*4580*/  PRMT R48, RZ, 0x7610, R48 ;  /* 0x00007610ff307816 */ /* 0x000fe40000000030 */
[-C--:B------:R-:W-:Y:S01]  /*4590*/  LEA.HI.X.SX32 R9, R20, R37.reuse, 0x1, P5 ;  /* 0x0000002514097211 */ /* 0x080fe200028f0eff */
[----:B------:R-:W5:Y:S01]  /*45a0*/  @!P1 LDG.E.U16 R54, desc[UR22][R4.64] ;  /* 0x0000001604369981 */ /* 0x000f62000c1e1500 */
[----:B------:R-:W-:Y:S02]  /*45b0*/  ISETP.GE.U32.AND P3, PT, R6, 0x7fffffd8, PT ;  /* 0x7fffffd80600780c */ /* 0x000fe40003f66070 */
[----:B------:R-:W-:Y:S01]  /*45c0*/  LOP3.LUT P5, RZ, R13, 0x1, RZ, 0xc0, !PT ;  /* 0x000000010dff7812 */ /* 0x000fe200078ac0ff */
[----:B------:R0:W5:Y:S01]  /*45d0*/  @!P4 LDG.E.U16 R48, desc[UR22][R8.64] ;  /* 0x000000160830c981 */ /* 0x000162000c1e1500 */
[-C--:B------:R-:W-:Y:S01]  /*45e0*/  IADD3 R14, P1, PT, R15, R36.reuse, RZ ;  /* 0x000000240f0e7210 */ /* 0x080fe20007f3e0ff */
[C---:B------:R-:W-:Y:S01]  /*45f0*/  IMAD.SHL.U32 R21, R52.reuse, 0x8, RZ ;  /* 0x0000000834157824 */ /* 0x040fe200078e00ff */
[----:B------:R-:W-:Y:S01]  /*4600*/  LEA R6, P4, R52, R36, 0x4 ;  /* 0x0000002434067211 */ /* 0x000fe200078820ff */
[----:B------:R-:W-:Y:S01]  /*4610*/  VIADD R13, R10, 0xfffffffa ;  /* 0xfffffffa0a0d7836 */ /* 0x000fe20000000000 */
[----:B------:R-:W-:-:S02]  /*4620*/  LEA.HI.X.SX32 R15, R7, R37, 0x1, P1 ;  /* 0x00000025070f7211 */ /* 0x000fc400008f0eff */
[----:B------:R-:W-:Y:S02]  /*4630*/  PRMT R47, RZ, 0x7610, R47 ;  /* 0x00007610ff2f7816 */ /* 0x000fe4000000002f */
[----:B------:R-:W-:Y:S01]  /*4640*/  PRMT R38, RZ, 0x7610, R38 ;  /* 0x00007610ff267816 */ /* 0x000fe20000000026 */
[C---:B0-----:R-:W-:Y:S01]  /*4650*/  IMAD R9, R52.reuse, 0x26, RZ ;  /* 0x0000002634097824 */ /* 0x041fe200078e02ff */
[----:B------:R-:W-:Y:S01]  /*4660*/  LEA.HI.X.SX32 R7, R21, R37, 0x1, P4 ;  /* 0x0000002515077211 */ /* 0x000fe200020f0eff */
[C---:B------:R-:W-:Y:S01]  /*4670*/  IMAD R22, R52.reuse, 0xa, RZ ;  /* 0x0000000a34167824 */ /* 0x040fe200078e02ff */
[----:B------:R-:W-:Y:S02]  /*4680*/  SHF.R.U32.HI R16, RZ, 0xc, R46 ;  /* 0x0000000cff107819 */ /* 0x000fe4000001162e */
[----:B------:R-:W-:Y:S01]  /*4690*/  ISETP.GE.U32.AND P1, PT, R13, 0x7fffffdb, PT ;  /* 0x7fffffdb0d00780c */ /* 0x000fe20003f26070 */
[----:B------:R-:W5:Y:S01]  /*46a0*/  @!P3 LDG.E.U16 R47, desc[UR22][R6.64] ;  /* 0x00000016062fb981 */ /* 0x000f62000c1e1500 */
[C---:B------:R-:W-:Y:S01]  /*46b0*/  IMAD R5, R52.reuse, 0x13, RZ ;  /* 0x0000001334057824 */ /* 0x040fe200078e02ff */
[-C--:B------:R-:W-:Y:S01]  /*46c0*/  IADD3 R8, P3, PT, R9, R36.reuse, RZ ;  /* 0x0000002409087210 */ /* 0x080fe20007f7e0ff */
[----:B------:R-:W-:Y:S01]  /*46d0*/  IMAD R23, R52, 0x5, RZ ;  /* 0x0000000534177824 */ /* 0x000fe200078e02ff */
[----:B------:R0:W5:Y:S01]  /*46e0*/  @P5 LDG.E.U16 R38, desc[UR22][R14.64] ;  /* 0x000000160e265981 */ /* 0x000162000c1e1500 */
[----:B------:R-:W-:Y:S01]  /*46f0*/  LOP3.LUT P4, RZ, R16, 0x1, RZ, 0xc0, !PT ;  /* 0x0000000110ff7812 */ /* 0x000fe2000788c0ff */
[----:B------:R-:W-:Y:S01]  /*4700*/  VIADD R13, R10, 0xfffffff5 ;  /* 0xfffffff50a0d7836 */ /* 0x000fe20000000000 */
[----:B------:R-:W-:-:S02]  /*4710*/  IADD3 R4, P5, PT, R22, R36, RZ ;  /* 0x0000002416047210 */ /* 0x000fc40007fbe0ff */
[-C--:B------:R-:W-:Y:S02]  /*4720*/  LEA.HI.X.SX32 R9, R5, R37.reuse, 0x1, P3 ;  /* 0x0000002505097211 */ /* 0x080fe400018f0eff */
[----:B------:R-:W-:Y:S02]  /*4730*/  PRMT R51, RZ, 0x7610, R51 ;  /* 0x00007610ff337816 */ /* 0x000fe40000000033 */
[----:B------:R-:W-:Y:S01]  /*4740*/  LEA.HI.X.SX32 R5, R23, R37, 0x1, P5 ;  /* 0x0000002517057211 */ /* 0x000fe200028f0eff */
[C---:B0-----:R-:W-:Y:S01]  /*4750*/  IMAD R15, R52.reuse, 0x14, RZ ;  /* 0x00000014340f7824 */ /* 0x041fe200078e02ff */
[----:B------:R-:W-:Y:S02]  /*4760*/  SHF.R.U32.HI R16, RZ, 0xb, R46 ;  /* 0x0000000bff107819 */ /* 0x000fe4000001162e */
[----:B------:R-:W-:Y:S01]  /*4770*/  ISETP.GE.U32.AND P3, PT, R13, 0x7fffffd6, PT ;  /* 0x7fffffd60d00780c */ /* 0x000fe20003f66070 */
[----:B------:R-:W-:Y:S01]  /*4780*/  IMAD R17, R52, 0x28, RZ ;  /* 0x0000002834117824 */ /* 0x000fe200078e02ff */
[----:B------:R-:W-:Y:S01]  /*4790*/  PRMT R13, RZ, 0x7610, R13 ;  /* 0x00007610ff0d7816 */ /* 0x000fe2000000000d */
[----:B------:R-:W5:Y:S01]  /*47a0*/  @!P1 LDG.E.U16 R51, desc[UR22][R4.64] ;  /* 0x0000001604339981 */ /* 0x000f62000c1e1500 */
[----:B------:R-:W-:-:S02]  /*47b0*/  LOP3.LUT P5, RZ, R16, 0x1, RZ, 0xc0, !PT ;  /* 0x0000000110ff7812 */ /* 0x000fc400078ac0ff */
[-C--:B------:R-:W-:Y:S02]  /*47c0*/  IADD3 R6, P1, PT, R15, R36.reuse, RZ ;  /* 0x000000240f067210 */ /* 0x080fe40007f3e0ff */
[----:B------:R0:W5:Y:S01]  /*47d0*/  @P4 LDG.E.U16 R13, desc[UR22][R8.64] ;  /* 0x00000016080d4981 */ /* 0x000162000c1e1500 */
[----:B------:R-:W-:Y:S01]  /*47e0*/  PRMT R45, RZ, 0x7610, R45 ;  /* 0x00007610ff2d7816 */ /* 0x000fe2000000002d */
[----:B------:R-:W-:Y:S01]  /*47f0*/  VIADD R14, R10, 0xfffffff4 ;  /* 0xfffffff40a0e7836 */ /* 0x000fe20000000000 */
[-C--:B------:R-:W-:Y:S02]  /*4800*/  IADD3 R16, P4, PT, R17, R36.reuse, RZ ;  /* 0x0000002411107210 */ /* 0x080fe40007f9e0ff */
[-C--:B------:R-:W-:Y:S02]  /*4810*/  LEA.HI.X.SX32 R7, R22, R37.reuse, 0x1, P1 ;  /* 0x0000002516077211 */ /* 0x080fe400008f0eff */
[----:B------:R-:W-:Y:S01]  /*4820*/  SHF.R.U32.HI R18, RZ, 0xa, R46 ;  /* 0x0000000aff127819 */ /* 0x000fe2000001162e */
[C---:B0-----:R-:W-:Y:S01]  /*4830*/  IMAD R9, R52.reuse, 0x2a, RZ ;  /* 0x0000002a34097824 */ /* 0x041fe200078e02ff */
[----:B------:R-:W-:Y:S01]  /*4840*/  PRMT R19, RZ, 0x7610, R19 ;  /* 0x00007610ff137816 */ /* 0x000fe20000000013 */
[----:B------:R-:W5:Y:S01]  /*4850*/  @!P3 LDG.E.U16 R45, desc[UR22][R6.64] ;  /* 0x00000016062db981 */ /* 0x000f62000c1e1500 */
[----:B------:R-:W-:Y:S01]  /*4860*/  LEA.HI.X.SX32 R17, R15, R37, 0x1, P4 ;  /* 0x000000250f117211 */ /* 0x000fe200020f0eff */
[----:B------:R-:W-:Y:S01]  /*4870*/  IMAD R5, R52, 0x15, RZ ;  /* 0x0000001534057824 */ /* 0x000fe200078e02ff */
[----:B------:R-:W-:Y:S01]  /*4880*/  LOP3.LUT P4, RZ, R18, 0x1, RZ, 0xc0, !PT ;  /* 0x0000000112ff7812 */ /* 0x000fe2000788c0ff */
[----:B------:R-:W-:Y:S01]  /*4890*/  IMAD R15, R52, 0x16, RZ ;  /* 0x00000016340f7824 */ /* 0x000fe200078e02ff */
[----:B------:R-:W-:Y:S01]  /*48a0*/  ISETP.GE.U32.AND P1, PT, R14, 0x7fffffd5, PT ;  /* 0x7fffffd50e00780c */ /* 0x000fe20003f26070 */
[----:B------:R0:W5:Y:S01]  /*48b0*/  @P5 LDG.E.U16 R19, desc[UR22][R16.64] ;  /* 0x0000001610135981 */ /* 0x000162000c1e1500 */
[----:B------:R-:W-:-:S02]  /*48c0*/  IADD3 R8, P3, PT, R9, R36, RZ ;  /* 0x0000002409087210 */ /* 0x000fc40007f7e0ff */
[----:B------:R-:W-:Y:S01]  /*48d0*/  SHF.R.U32.HI R14, RZ, 0x9, R46 ;  /* 0x00000009ff0e7819 */ /* 0x000fe2000001162e */
[----:B------:R-:W-:Y:S01]  /*48e0*/  IMAD R24, R52, 0xb, RZ ;  /* 0x0000000b34187824 */ /* 0x000fe200078e02ff */
[----:B------:R-:W-:Y:S02]  /*48f0*/  IADD3 R4, P5, PT, R15, R36, RZ ;  /* 0x000000240f047210 */ /* 0x000fe40007fbe0ff */
[----:B------:R-:W-:Y:S02]  /*4900*/  LEA.HI.X.SX32 R9, R5, R37, 0x1, P3 ;  /* 0x0000002505097211 */ /* 0x000fe400018f0eff */
[----:B------:R-:W-:Y:S02]  /*4910*/  LOP3.LUT P3, RZ, R14, 0x1, RZ, 0xc0, !PT ;  /* 0x000000010eff7812 */ /* 0x000fe4000786c0ff */
[----:B------:R-:W-:Y:S01]  /*4920*/  PRMT R14, RZ, 0x7610, R14 ;  /* 0x00007610ff0e7816 */ /* 0x000fe2000000000e */
[C---:B------:R-:W-:Y:S01]  /*4930*/  IMAD R29, R52.reuse, 0x2e, RZ ;  /* 0x0000002e341d7824 */ /* 0x040fe200078e02ff */
[----:B------:R-:W-:Y:S01]  /*4940*/  PRMT R44, RZ, 0x7610, R44 ;  /* 0x00007610ff2c7816 */ /* 0x000fe2000000002c */
[----:B0-----:R-:W-:Y:S01]  /*4950*/  IMAD R17, R52, 0x2c, RZ ;  /* 0x0000002c34117824 */ /* 0x001fe200078e02ff */
[----:B------:R-:W-:-:S02]  /*4960*/  SHF.R.U32.HI R18, RZ, 0x8, R46 ;  /* 0x00000008ff127819 */ /* 0x000fc4000001162e */
[-C--:B------:R-:W-:Y:S01]  /*4970*/  LEA.HI.X.SX32 R5, R24, R37.reuse, 0x1, P5 ;  /* 0x0000002518057211 */ /* 0x080fe200028f0eff */
[----:B------:R-:W5:Y:S01]  /*4980*/  @P4 LDG.E.U16 R14, desc[UR22][R8.64] ;  /* 0x00000016080e4981 */ /* 0x000f62000c1e1500 */
[----:B------:R-:W-:Y:S01]  /*4990*/  LOP3.LUT P5, RZ, R18, 0x1, RZ, 0xc0, !PT ;  /* 0x0000000112ff7812 */ /* 0x000fe200078ac0ff */
[----:B------:R-:W-:Y:S01]  /*49a0*/  IMAD R7, R52, 0x17, RZ ;  /* 0x0000001734077824 */ /* 0x000fe200078e02ff */
[-C--:B------:R-:W-:Y:S01]  /*49b0*/  IADD3 R28, P4, PT, R29, R36.reuse, RZ ;  /* 0x000000241d1c7210 */ /* 0x080fe20007f9e0ff */
[----:B------:R0:W5:Y:S01]  /*49c0*/  @!P1 LDG.E.U16 R44, desc[UR22][R4.64] ;  /* 0x00000016042c9981 */ /* 0x000162000c1e1500 */
[C---:B------:R-:W-:Y:S01]  /*49d0*/  VIADD R25, R10.reuse, 0xfffffff9 ;  /* 0xfffffff90a197836 */ /* 0x040fe20000000000 */
[----:B------:R-:W-:Y:S01]  /*49e0*/  IADD3 R16, P1, PT, R17, R36, RZ ;  /* 0x0000002411107210 */ /* 0x000fe20007f3e0ff */
[----:B------:R-:W-:Y:S01]  /*49f0*/  VIADD R6, R10, 0xfffffffc ;  /* 0xfffffffc0a067836 */ /* 0x000fe20000000000 */
[----:B------:R-:W-:Y:S02]  /*4a00*/  PRMT R18, RZ, 0x7610, R18 ;  /* 0x00007610ff127816 */ /* 0x000fe40000000012 */
[----:B------:R-:W-:-:S02]  /*4a10*/  LEA.HI.X.SX32 R29, R7, R37, 0x1, P4 ;  /* 0x00000025071d7211 */ /* 0x000fc400020f0eff */
[----:B------:R-:W-:Y:S02]  /*4a20*/  LEA.HI.X.SX32 R17, R15, R37, 0x1, P1 ;  /* 0x000000250f117211 */ /* 0x000fe400008f0eff */
[----:B------:R-:W-:Y:S01]  /*4a30*/  ISETP.GE.U32.AND P4, PT, R25, 0x7fffffda, PT ;  /* 0x7fffffda1900780c */ /* 0x000fe20003f86070 */
[C---:B------:R-:W-:Y:S01]  /*4a40*/  IMAD R25, R52.reuse, 0x6, RZ ;  /* 0x0000000634197824 */ /* 0x040fe200078e02ff */
[----:B------:R-:W-:Y:S01]  /*4a50*/  PRMT R15, RZ, 0x7610, R15 ;  /* 0x00007610ff0f7816 */ /* 0x000fe2000000000f */
[----:B------:R-:W-:Y:S01]  /*4a60*/  IMAD R26, R52, 0xc, RZ ;  /* 0x0000000c341a7824 */ /* 0x000fe200078e02ff */
[----:B------:R-:W-:Y:S01]  /*4a70*/  ISETP.GE.U32.AND P1, PT, R6, 0x7fffffdd, PT ;  /* 0x7fffffdd0600780c */ /* 0x000fe20003f26070 */
[----:B------:R1:W5:Y:S01]  /*4a80*/  @P3 LDG.E.U16 R18, desc[UR22][R16.64] ;  /* 0x0000001610123981 */ /* 0x000362000c1e1500 */
[----:B------:R-:W-:Y:S01]  /*4a90*/  IMAD R27, R52, 0x3, RZ ;  /* 0x00000003341b7824 */ /* 0x000fe200078e02ff */
[-C--:B0-----:R-:W-:Y:S01]  /*4aa0*/  IADD3 R4, P3, PT, R25, R36.reuse, RZ ;  /* 0x0000002419047210 */ /* 0x081fe20007f7e0ff */
[----:B------:R-:W-:Y:S01]  /*4ab0*/  VIADD R7, R10, 0xfffffff3 ;  /* 0xfffffff30a077836 */ /* 0x000fe20000000000 */
[----:B------:R0:W5:Y:S01]  /*4ac0*/  @P5 LDG.E.U16 R15, desc[UR22][R28.64] ;  /* 0x000000161c0f5981 */ /* 0x000162000c1e1500 */
[----:B------:R-:W-:-:S02]  /*4ad0*/  IADD3 R6, P5, PT, R26, R36, RZ ;  /* 0x000000241a067210 */ /* 0x000fc40007fbe0ff */
[-C--:B------:R-:W-:Y:S02]  /*4ae0*/  LEA.HI.X.SX32 R5, R27, R37.reuse, 0x1, P3 ;  /* 0x000000251b057211 */ /* 0x080fe400018f0eff */
[----:B------:R-:W-:Y:S02]  /*4af0*/  ISETP.GE.U32.AND P3, PT, R7, 0x7fffffd4, PT ;  /* 0x7fffffd40700780c */ /* 0x000fe40003f66070 */
[----:B------:R-:W-:Y:S01]  /*4b00*/  PRMT R50, RZ, 0x7610, R50 ;  /* 0x00007610ff327816 */ /* 0x000fe20000000032 */
[C---:B------:R-:W-:Y:S01]  /*4b10*/  IMAD R41, R52.reuse, 0x30, RZ ;  /* 0x0000003034297824 */ /* 0x040fe200078e02ff */
[----:B------:R-:W-:Y:S02]  /*4b20*/  PRMT R55, RZ, 0x7610, R55 ;  /* 0x00007610ff377816 */ /* 0x000fe40000000037 */
[----:B------:R-:W-:Y:S01]  /*4b30*/  LEA.HI.X.SX32 R7, R25, R37, 0x1, P5 ;  /* 0x0000002519077211 */ /* 0x000fe200028f0eff */
[----:B-1----:R-:W-:Y:S01]  /*4b40*/  IMAD R17, R52, 0x18, RZ ;  /* 0x0000001834117824 */ /* 0x002fe200078e02ff */
[----:B------:R-:W-:Y:S01]  /*4b50*/  SHF.R.U32.HI R8, RZ, 0x7, R46 ;  /* 0x00000007ff087819 */ /* 0x000fe2000001162e */
[----:B0-----:R-:W-:Y:S01]  /*4b60*/  VIADD R28, R10, 0xfffffff2 ;  /* 0xfffffff20a1c7836 */ /* 0x001fe20000000000 */
[----:B------:R0:W5:Y:S02]  /*4b70*/  @!P1 LDG.E.U16 R55, desc[UR22][R4.64] ;  /* 0x0000001604379981 */ /* 0x000164000c1e1500 */
[----:B------:R-:W-:-:S02]  /*4b80*/  LOP3.LUT P5, RZ, R8, 0x1, RZ, 0xc0, !PT ;  /* 0x0000000108ff7812 */ /* 0x000fc400078ac0ff */
[----:B------:R1:W5:Y:S01]  /*4b90*/  @!P4 LDG.E.U16 R50, desc[UR22][R6.64] ;  /* 0x000000160632c981 */ /* 0x000362000c1e1500 */
[-C--:B------:R-:W-:Y:S01]  /*4ba0*/  IADD3 R40, P4, PT, R41, R36.reuse, RZ ;  /* 0x0000002429287210 */ /* 0x080fe20007f9e0ff */
[----:B------:R-:W-:Y:S01]  /*4bb0*/  VIADD R16, R10, 0xfffffff8 ;  /* 0xfffffff80a107836 */ /* 0x000fe20000000000 */
[CC--:B------:R-:W-:Y:S02]  /*4bc0*/  IADD3 R8, P1, PT, R17.reuse, R36.reuse, RZ ;  /* 0x0000002411087210 */ /* 0x0c0fe40007f3e0ff */
[----:B------:R-:W-:Y:S02]  /*4bd0*/  PRMT R43, RZ, 0x7610, R43 ;  /* 0x00007610ff2b7816 */ /* 0x000fe4000000002b */
[-C--:B------:R-:W-:Y:S02]  /*4be0*/  LEA.HI.X.SX32 R41, R17, R37.reuse, 0x1, P4 ;  /* 0x0000002511297211 */ /* 0x080fe400020f0eff */
[-C--:B------:R-:W-:Y:S02]  /*4bf0*/  LEA.HI.X.SX32 R9, R26, R37.reuse, 0x1, P1 ;  /* 0x000000251a097211 */ /* 0x080fe400008f0eff */
[----:B------:R-:W-:Y:S01]  /*4c00*/  ISETP.GE.U32.AND P4, PT, R28, 0x7fffffd3, PT ;  /* 0x7fffffd31c00780c */ /* 0x000fe20003f86070 */
[----:B------:R-:W-:Y:S01]  /*4c10*/  IMAD R28, R52, 0xe, RZ ;  /* 0x0000000e341c7824 */ /* 0x000fe200078e02ff */
[----:B------:R-:W-:Y:S01]  /*4c20*/  ISETP.GE.U32.AND P1, PT, R16, 0x7fffffd9, PT ;  /* 0x7fffffd91000780c */ /* 0x000fe20003f26070 */
[C---:B------:R-:W-:Y:S01]  /*4c30*/  IMAD R17, R52.reuse, 0x1a, RZ ;  /* 0x0000001a34117824 */ /* 0x040fe200078e02ff */
[----:B------:R-:W-:Y:S01]  /*4c40*/  PRMT R16, RZ, 0x7610, R16 ;  /* 0x00007610ff107816 */ /* 0x000fe20000000010 */
[----:B------:R-:W5:Y:S01]  /*4c50*/  @!P3 LDG.E.U16 R43, desc[UR22][R8.64] ;  /* 0x00000016082bb981 */ /* 0x000f62000c1e1500 */
[----:B------:R-:W-:Y:S01]  /*4c60*/  IMAD R29, R52, 0x7, RZ ;  /* 0x00000007341d7824 */ /* 0x000fe200078e02ff */
[-C--:B0-----:R-:W-:Y:S01]  /*4c70*/  IADD3 R4, P3, PT, R28, R36.reuse, RZ ;  /* 0x000000241c047210 */ /* 0x081fe20007f7e0ff */
[----:B-1----:R-:W-:Y:S01]  /*4c80*/  VIADD R7, R10, 0xfffffff1 ;  /* 0xfffffff10a077836 */ /* 0x002fe20000000000 */
[----:B------:R-:W-:Y:S01]  /*4c90*/  IADD3 R6, P6, PT, R17, R36, RZ ;  /* 0x0000002411067210 */ /* 0x000fe20007fde0ff */
[C---:B------:R-:W-:Y:S01]  /*4ca0*/  IMAD R30, R52.reuse, 0xd, RZ ;  /* 0x0000000d341e7824 */ /* 0x040fe200078e02ff */
[----:B------:R0:W5:Y:S01]  /*4cb0*/  @P5 LDG.E.U16 R16, desc[UR22][R40.64] ;  /* 0x0000001628105981 */ /* 0x000162000c1e1500 */
[----:B------:R-:W-:Y:S01]  /*4cc0*/  PRMT R49, RZ, 0x7610, R49 ;  /* 0x00007610ff317816 */ /* 0x000fe20000000031 */
[----:B------:R-:W-:Y:S01]  /*4cd0*/  IMAD R71, R52, 0x32, RZ ;  /* 0x0000003234477824 */ /* 0x000fe200078e02ff */
[----:B------:R-:W-:-:S02]  /*4ce0*/  LEA.HI.X.SX32 R5, R29, R37, 0x1, P3 ;  /* 0x000000251d057211 */ /* 0x000fc400018f0eff */
[----:B------:R-:W-:Y:S01]  /*4cf0*/  ISETP.GE.U32.AND P5, PT, R7, 0x7fffffd2, PT ;  /* 0x7fffffd20700780c */ /* 0x000fe20003fa6070 */
[----:B------:R-:W-:Y:S01]  /*4d00*/  IMAD R79, R52, 0x34, RZ ;  /* 0x00000034344f7824 */ /* 0x000fe200078e02ff */
[-C--:B------:R-:W-:Y:S01]  /*4d10*/  LEA.HI.X.SX32 R7, R30, R37.reuse, 0x1, P6 ;  /* 0x000000251e077211 */ /* 0x080fe200030f0eff */
[----:B------:R-:W5:Y:S01]  /*4d20*/  @!P1 LDG.E.U16 R49, desc[UR22][R4.64] ;  /* 0x0000001604319981 */ /* 0x000f62000c1e1500 */
[----:B0-----:R-:W-:Y:S01]  /*4d30*/  PRMT R40, RZ, 0x7610, R40 ;  /* 0x00007610ff287816 */ /* 0x001fe20000000028 */
[C---:B------:R-:W-:Y:S01]  /*4d40*/  IMAD R9, R52.reuse, 0x19, RZ ;  /* 0x0000001934097824 */ /* 0x040fe200078e02ff */
[-C--:B------:R-:W-:Y:S01]  /*4d50*/  IADD3 R70, P1, PT, R71, R36.reuse, RZ ;  /* 0x0000002447467210 */ /* 0x080fe20007f3e0ff */
[C---:B------:R-:W-:Y:S02]  /*4d60*/  IMAD R63, R52.reuse, 0x36, RZ ;  /* 0x00000036343f7824 */ /* 0x040fe400078e02ff */
[C---:B------:R-:W-:Y:S01]  /*4d70*/  IMAD R139, R52.reuse, 0x3a, RZ ;  /* 0x0000003a348b7824 */ /* 0x040fe200078e02ff */
[----:B------:R0:W5:Y:S01]  /*4d80*/  @!P4 LDG.E.U16 R40, desc[UR22][R6.64] ;  /* 0x000000160628c981 */ /* 0x000162000c1e1500 */
[-C--:B------:R-:W-:Y:S01]  /*4d90*/  IADD3 R78, P4, PT, R79, R36.reuse, RZ ;  /* 0x000000244f4e7210 */ /* 0x080fe20007f9e0ff */
[C---:B------:R-:W-:Y:S01]  /*4da0*/  IMAD R41, R52.reuse, 0x1b, RZ ;  /* 0x0000001b34297824 */ /* 0x040fe200078e02ff */
[----:B------:R-:W-:Y:S01]  /*4db0*/  LEA.HI.X.SX32 R71, R9, R37, 0x1, P1 ;  /* 0x0000002509477211 */ /* 0x000fe200008f0eff */
[C---:B------:R-:W-:Y:S01]  /*4dc0*/  IMAD R137, R52.reuse, 0x38, RZ ;  /* 0x0000003834897824 */ /* 0x040fe200078e02ff */
[----:B------:R-:W-:Y:S01]  /*4dd0*/  IADD3 R62, P1, PT, R63, R36, RZ ;  /* 0x000000243f3e7210 */ /* 0x000fe20007f3e0ff */
[----:B------:R-:W-:-:S02]  /*4de0*/  IMAD R61, R52, 0x1d, RZ ;  /* 0x0000001d343d7824 */ /* 0x000fc400078e02ff */
[C---:B0-----:R-:W-:Y:S01]  /*4df0*/  IMAD R7, R52.reuse, 0x3c, RZ ;  /* 0x0000003c34077824 */ /* 0x041fe200078e02ff */
[-C--:B------:R-:W-:Y:S01]  /*4e00*/  LEA.HI.X.SX32 R79, R17, R37.reuse, 0x1, P4 ;  /* 0x00000025114f7211 */ /* 0x080fe200020f0eff */
[C---:B------:R-:W-:Y:S01]  /*4e10*/  IMAD R131, R52.reuse, 0x1c, RZ ;  /* 0x0000001c34837824 */ /* 0x040fe200078e02ff */
[----:B------:R-:W-:Y:S01]  /*4e20*/  SHF.R.U32.HI R8, RZ, 0x6, R46 ;  /* 0x00000006ff087819 */ /* 0x000fe2000001162e */
[----:B------:R-:W-:Y:S01]  /*4e30*/  IMAD R9, R52, 0x3e, RZ ;  /* 0x0000003e34097824 */ /* 0x000fe200078e02ff */
[-C--:B------:R-:W-:Y:S02]  /*4e40*/  IADD3 R4, P4, PT, R139, R36.reuse, RZ ;  /* 0x000000248b047210 */ /* 0x080fe40007f9e0ff */
[----:B------:R-:W-:Y:S02]  /*4e50*/  IADD3 R6, P6, PT, R7, R36, RZ ;  /* 0x0000002407067210 */ /* 0x000fe40007fde0ff */
[----:B------:R-:W-:Y:S02]  /*4e60*/  LEA.HI.X.SX32 R63, R41, R37, 0x1, P1 ;  /* 0x00000025293f7211 */ /* 0x000fe400008f0eff */
[----:B------:R-:W-:-:S02]  /*4e70*/  LOP3.LUT P3, RZ, R8, 0x1, RZ, 0xc0, !PT ;  /* 0x0000000108ff7812 */ /* 0x000fc4000786c0ff */
[-C--:B------:R-:W-:Y:S02]  /*4e80*/  LEA.HI.X.SX32 R5, R61, R37.reuse, 0x1, P4 ;  /* 0x000000253d057211 */ /* 0x080fe400020f0eff */
[-C--:B------:R-:W-:Y:S02]  /*4e90*/  IADD3 R60, P1, PT, R137, R36.reuse, RZ ;  /* 0x00000024893c7210 */ /* 0x080fe40007f3e0ff */
[----:B------:R-:W-:Y:S02]  /*4ea0*/  LEA.HI.X.SX32 R7, R133, R37, 0x1, P6 ;  /* 0x0000002585077211 */ /* 0x000fe400030f0eff */
[-C--:B------:R-:W-:Y:S02]  /*4eb0*/  IADD3 R8, P6, PT, R9, R36.reuse, RZ ;  /* 0x0000002409087210 */ /* 0x080fe40007fde0ff */
[----:B------:R-:W-:Y:S02]  /*4ec0*/  IADD3 R130, P4, PT, R131, R36, RZ ;  /* 0x0000002483827210 */ /* 0x000fe40007f9e0ff */
[----:B------:R-:W-:-:S02]  /*4ed0*/  SHF.R.U32.HI R36, RZ, 0x4, R46 ;  /* 0x00000004ff247819 */ /* 0x000fc4000001162e */
[-C--:B------:R-:W-:Y:S02]  /*4ee0*/  LEA.HI.X.SX32 R61, R131, R37.reuse, 0x1, P1 ;  /* 0x00000025833d7211 */ /* 0x080fe400008f0eff */
[----:B------:R-:W-:Y:S02]  /*4ef0*/  LEA.HI.X.SX32 R131, R28, R37, 0x1, P4 ;  /* 0x000000251c837211 */ /* 0x000fe400020f0eff */
[----:B------:R-:W-:Y:S02]  /*4f00*/  LOP3.LUT P4, RZ, R36, 0x1, RZ, 0xc0, !PT ;  /* 0x0000000124ff7812 */ /* 0x000fe4000788c0ff */
[----:B------:R-:W-:Y:S02]  /*4f10*/  PRMT R42, RZ, 0x7610, R42 ;  /* 0x00007610ff2a7816 */ /* 0x000fe4000000002a */
[--C-:B------:R-:W-:Y:S01]  /*4f20*/  SHF.R.U32.HI R17, RZ, 0x5, R46.reuse ;  /* 0x00000005ff117819 */ /* 0x100fe2000001162e */
[----:B------:R-:W-:Y:S01]  /*4f30*/  IMAD R135, R52, 0x1f, RZ ;  /* 0x0000001f34877824 */ /* 0x000fe200078e02ff */
[----:B------:R-:W-:-:S02]  /*4f40*/  SHF.R.U32.HI R36, RZ, 0x3, R46 ;  /* 0x00000003ff247819 */ /* 0x000fc4000001162e */
[----:B------:R-:W-:Y:S01]  /*4f50*/  LOP3.LUT R208, R35, 0x1f, RZ, 0xc0, !PT ;  /* 0x0000001f23d07812 */ /* 0x000fe200078ec0ff */
[----:B------:R0:W5:Y:S01]  /*4f60*/  @!P5 LDG.E.U16 R42, desc[UR22][R130.64] ;  /* 0x00000016822ad981 */ /* 0x000162000c1e1500 */
[----:B------:R-:W-:Y:S02]  /*4f70*/  LOP3.LUT P1, RZ, R17, 0x1, RZ, 0xc0, !PT ;  /* 0x0000000111ff7812 */ /* 0x000fe4000782c0ff */
[----:B------:R-:W-:Y:S02]  /*4f80*/  PRMT R17, RZ, 0x7610, R17 ;  /* 0x00007610ff117816 */ /* 0x000fe40000000011 */
[----:B------:R-:W-:Y:S02]  /*4f90*/  PRMT R41, RZ, 0x7610, R41 ;  /* 0x00007610ff297816 */ /* 0x000fe40000000029 */
[----:B------:R-:W-:Y:S02]  /*4fa0*/  LOP3.LUT P5, RZ, R36, 0x1, RZ, 0xc0, !PT ;  /* 0x0000000124ff7812 */ /* 0x000fe400078ac0ff */
[----:B------:R-:W-:Y:S01]  /*4fb0*/  LEA.HI.X.SX32 R9, R135, R37, 0x1, P6 ;  /* 0x0000002587097211 */ /* 0x000fe200030f0eff */
[----:B0-----:R-:W-:Y:S01]  /*4fc0*/  IMAD R130, R208, R53, RZ ;  /* 0x00000035d0827224 */ /* 0x001fe200078e02ff */
[----:B------:R-:W-:Y:S01]  /*4fd0*/  SHF.R.U32.HI R37, RZ, 0x2, R46 ;  /* 0x00000002ff257819 */ /* 0x000fe2000001162e */
[----:B------:R0:W5:Y:S01]  /*4fe0*/  @P3 LDG.E.U16 R17, desc[UR22][R70.64] ;  /* 0x0000001646113981 */ /* 0x000162000c1e1500 */
[----:B--2---:R-:W-:-:S02]  /*4ff0*/  IMAD R195, R59, UR5, RZ ;  /* 0x000000053bc37c24 */ /* 0x004fc4000f8e02ff */
[----:B------:R-:W-:Y:S01]  /*5000*/  LOP3.LUT P3, RZ, R37, 0x1, RZ, 0xc0, !PT ;  /* 0x0000000125ff7812 */ /* 0x000fe2000786c0ff */
[----:B------:R-:W5:Y:S01]  /*5010*/  @P4 LDG.E.U16 R41, desc[UR22][R62.64] ;  /* 0x000000163e294981 */ /* 0x000f62000c1e1500 */
[----:B------:R-:W-:Y:S01]  /*5020*/  PRMT R37, RZ, 0x7610, R37 ;  /* 0x00007610ff257816 */ /* 0x000fe20000000025 */
[----:B------:R-:W-:Y:S01]  /*5030*/  IMAD R197, R33, UR5, RZ ;  /* 0x0000000521c57c24 */ /* 0x000fe2000f8e02ff */
[----:B0-----:R-:W-:Y:S01]  /*5040*/  LEA R70, P4, R130, UR18, 0x1 ;  /* 0x0000001282467c11 */ /* 0x001fe2000f8808ff */
[----:B------:R-:W-:-:S03]  /*5050*/  IMAD R65, R65, UR5, RZ ;  /* 0x0000000541417c24 */ /* 0x000fc6000f8e02ff */
[----:B------:R0:W5:Y:S01]  /*5060*/  @P5 LDG.E.U16 R37, desc[UR22][R60.64] ;  /* 0x000000163c255981 */ /* 0x000162000c1e1500 */
[----:B------:R-:W-:Y:S01]  /*5070*/  IMAD R66, R66, UR5, RZ ;  /* 0x0000000542427c24 */ /* 0x000fe2000f8e02ff */
[----:B------:R-:W-:Y:S02]  /*5080*/  LEA.HI.X.SX32 R71, R130, UR19, 0x1, P4 ;  /* 0x0000001382477c11 */ /* 0x000fe4000a0f0eff */
[-C--:B------:R-:W-:Y:S01]  /*5090*/  LEA R194, P6, R195, R70.reuse, 0x1 ;  /* 0x00000046c3c27211 */ /* 0x080fe200078c08ff */
[----:B------:R-:W-:Y:S01]  /*50a0*/  IMAD R64, R64, UR5, RZ ;  /* 0x0000000540407c24 */ /* 0x000fe2000f8e02ff */
[-C--:B------:R-:W-:Y:S01]  /*50b0*/  LEA R196, P4, R197, R70.reuse, 0x1 ;  /* 0x00000046c5c47211 */ /* 0x080fe200078808ff */
[----:B------:R-:W-:Y:S01]  /*50c0*/  IMAD R68, R68, UR5, RZ ;  /* 0x0000000544447c24 */ /* 0x000fe2000f8e02ff */
[----:B------:R-:W-:Y:S01]  /*50d0*/  LEA R190, P5, R65, R70, 0x1 ;  /* 0x0000004641be7211 */ /* 0x000fe200078a08ff */
[----:B------:R-:W-:Y:S01]  /*50e0*/  IMAD R69, R69, UR5, RZ ;  /* 0x0000000545457c24 */ /* 0x000fe2000f8e02ff */
[----:B------:R-:W-:-:S02]  /*50f0*/  LEA.HI.X.SX32 R195, R195, R71, 0x1, P6 ;  /* 0x00000047c3c37211 */ /* 0x000fc400030f0eff */
[-C--:B------:R-:W-:Y:S01]  /*5100*/  LEA R188, P6, R66, R70.reuse, 0x1 ;  /* 0x0000004642bc7211 */ /* 0x080fe200078c08ff */
[----:B------:R-:W-:Y:S01]  /*5110*/  IMAD R67, R67, UR5, RZ ;  /* 0x0000000543437c24 */ /* 0x000fe2000f8e02ff */
[-C--:B------:R-:W-:Y:S01]  /*5120*/  LEA.HI.X.SX32 R197, R197, R71.reuse, 0x1, P4 ;  /* 0x00000047c5c57211 */ /* 0x080fe200020f0eff */
[----:B------:R-:W-:Y:S01]  /*5130*/  IMAD R179, R73, UR5, RZ ;  /* 0x0000000549b37c24 */ /* 0x000fe2000f8e02ff */
[-C--:B------:R-:W-:Y:S02]  /*5140*/  LEA R192, P4, R64, R70.reuse, 0x1 ;  /* 0x0000004640c07211 */ /* 0x080fe400078808ff */
[-C--:B------:R-:W-:Y:S01]  /*5150*/  LEA.HI.X.SX32 R191, R65, R71.reuse, 0x1, P5 ;  /* 0x0000004741bf7211 */ /* 0x080fe200028f0eff */
[----:B------:R-:W-:Y:S01]  /*5160*/  IMAD R74, R74, UR5, RZ ;  /* 0x000000054a4a7c24 */ /* 0x000fe2000f8e02ff */
[----:B------:R-:W-:Y:S02]  /*5170*/  LEA R184, P5, R68, R70, 0x1 ;  /* 0x0000004644b87211 */ /* 0x000fe400078a08ff */
        /* <DEDUP_REMOVED lines=77> */
[-C--:B------:R-:W-:Y:S01]  /*5650*/  LEA R138, P4, R95, R70.reuse, 0x1 ;  /* 0x000000465f8a7211 */ /* 0x080fe200078808ff */
[----:B------:R-:W-:Y:S01]  /*5660*/  IMAD R77, R128, UR5, RZ ;  /* 0x00000005804d7c24 */ /* 0x000fe2000f8e02ff */
        /* <DEDUP_REMOVED lines=12> */
[----:B------:R-:W-:Y:S01]  /*5730*/  PRMT R36, RZ, 0x7610, R36 ;  /* 0x00007610ff247816 */ /* 0x000fe20000000024 */
        /* <DEDUP_REMOVED lines=12> */
[-C--:B------:R-:W-:Y:S01]  /*5800*/  LEA R118, P5, R105, R70.reuse, 0x1 ;  /* 0x0000004669767211 */ /* 0x080fe200078a08ff */
[----:B------:R-:W-:Y:S01]  /*5810*/  IMAD R73, R123, UR5, RZ ;  /* 0x000000057b497c24 */ /* 0x000fe2000f8e02ff */
[----:B------:R-:W-:Y:S01]  /*5820*/  LEA.HI.X.SX32 R123, R103, R71, 0x1, P6 ;  /* 0x00000047677b7211 */ /* 0x000fe200030f0eff */
[----:B0-----:R-:W-:Y:S01]  /*5830*/  IMAD R60, R108, UR5, RZ ;  /* 0x000000056c3c7c24 */ /* 0x001fe2000f8e02ff */
[----:B------:R0:W5:Y:S01]  /*5840*/  @P1 LDG.E.U16 R36, desc[UR22][R78.64] ;  /* 0x000000164e241981 */ /* 0x000162000c1e1500 */
[----:B------:R-:W-:Y:S01]  /*5850*/  IMAD R200, R116, UR5, RZ ;  /* 0x0000000574c87c24 */ /* 0x000fe2000f8e02ff */
[----:B------:R-:W-:Y:S01]  /*5860*/  LEA R116, P6, R106, R70, 0x1 ;  /* 0x000000466a747211 */ /* 0x000fe200078c08ff */
[----:B------:R-:W-:-:S02]  /*5870*/  IMAD R109, R109, UR5, RZ ;  /* 0x000000056d6d7c24 */ /* 0x000fc4000f8e02ff */
[----:B------:R-:W-:Y:S01]  /*5880*/  IMAD R203, R119, UR5, RZ ;  /* 0x0000000577cb7c24 */ /* 0x000fe2000f8e02ff */
[-C--:B------:R-:W-:Y:S01]  /*5890*/  LEA.HI.X.SX32 R119, R105, R71.reuse, 0x1, P5 ;  /* 0x0000004769777211 */ /* 0x080fe200028f0eff */
[----:B------:R-:W-:Y:S02]  /*58a0*/  IMAD R204, R120, UR5, RZ ;  /* 0x0000000578cc7c24 */ /* 0x000fe4000f8e02ff */
[----:B0-----:R-:W-:Y:S01]  /*58b0*/  IMAD R79, R127, UR5, RZ ;  /* 0x000000057f4f7c24 */ /* 0x001fe2000f8e02ff */
[-C--:B------:R-:W-:Y:S01]  /*58c0*/  LEA.HI.X.SX32 R127, R101, R71.reuse, 0x1, P4 ;  /* 0x00000047657f7211 */ /* 0x080fe200020f0eff */
[----:B------:R-:W-:Y:S01]  /*58d0*/  IMAD R107, R107, UR5, RZ ;  /* 0x000000056b6b7c24 */ /* 0x000fe2000f8e02ff */
[-C--:B------:R-:W-:Y:S01]  /*58e0*/  LEA R120, P4, R104, R70.reuse, 0x1 ;  /* 0x0000004668787211 */ /* 0x080fe200078808ff */
[----:B------:R-:W-:Y:S01]  /*58f0*/  IMAD R63, R112, UR5, RZ ;  /* 0x00000005703f7c24 */ /* 0x000fe2000f8e02ff */
[-C--:B------:R-:W-:Y:S01]  /*5900*/  LEA R112, P5, R60, R70.reuse, 0x1 ;  /* 0x000000463c707211 */ /* 0x080fe200078a08ff */
[----:B------:R-:W-:Y:S01]  /*5910*/  IMAD R201, R117, UR5, RZ ;  /* 0x0000000575c97c24 */ /* 0x000fe2000f8e02ff */
[----:B------:R-:W-:Y:S01]  /*5920*/  LEA.HI.X.SX32 R117, R106, R71, 0x1, P6 ;  /* 0x000000476a757211 */ /* 0x000fe200030f0eff */
[----:B------:R-:W-:Y:S01]  /*5930*/  IMAD R61, R110, UR5, RZ ;  /* 0x000000056e3d7c24 */ /* 0x000fe2000f8e02ff */
[----:B------:R-:W-:Y:S01]  /*5940*/  LEA R110, P6, R109, R70, 0x1 ;  /* 0x000000466d6e7211 */ /* 0x000fe200078c08ff */
[----:B------:R-:W-:-:S02]  /*5950*/  IMAD R62, R111, UR5, RZ ;  /* 0x000000056f3e7c24 */ /* 0x000fc4000f8e02ff */
[----:B------:R-:W-:Y:S01]  /*5960*/  IMAD R205, R121, UR5, RZ ;  /* 0x0000000579cd7c24 */ /* 0x000fe2000f8e02ff */
[-C--:B------:R-:W-:Y:S01]  /*5970*/  LEA.HI.X.SX32 R121, R104, R71.reuse, 0x1, P4 ;  /* 0x0000004768797211 */ /* 0x080fe200020f0eff */
[----:B------:R-:W-:Y:S01]  /*5980*/  IMAD R78, R113, UR5, RZ ;  /* 0x00000005714e7c24 */ /* 0x000fe2000f8e02ff */
[-C--:B------:R-:W-:Y:S01]  /*5990*/  LEA.HI.X.SX32 R113, R60, R71.reuse, 0x1, P5 ;  /* 0x000000473c717211 */ /* 0x080fe200028f0eff */
[----:B------:R-:W-:Y:S01]  /*59a0*/  IMAD R198, R114, UR5, RZ ;  /* 0x0000000572c67c24 */ /* 0x000fe2000f8e02ff */
[-C--:B------:R-:W-:Y:S01]  /*59b0*/  LEA R114, P4, R107, R70.reuse, 0x1 ;  /* 0x000000466b727211 */ /* 0x080fe200078808ff */
[----:B------:R-:W-:Y:S01]  /*59c0*/  IMAD R199, R115, UR5, RZ ;  /* 0x0000000573c77c24 */ /* 0x000fe2000f8e02ff */
[-C--:B------:R-:W-:Y:S02]  /*59d0*/  LEA R106, P5, R62, R70.reuse, 0x1 ;  /* 0x000000463e6a7211 */ /* 0x080fe400078a08ff */
[----:B------:R-:W-:Y:S02]  /*59e0*/  LEA.HI.X.SX32 R111, R109, R71, 0x1, P6 ;  /* 0x000000476d6f7211 */ /* 0x000fe400030f0eff */
[----:B------:R-:W-:-:S02]  /*59f0*/  LEA R104, P6, R63, R70, 0x1 ;  /* 0x000000463f687211 */ /* 0x000fc400078c08ff */
[-C--:B------:R-:W-:Y:S02]  /*5a00*/  LEA.HI.X.SX32 R115, R107, R71.reuse, 0x1, P4 ;  /* 0x000000476b737211 */ /* 0x080fe400020f0eff */
[-C--:B------:R-:W-:Y:S02]  /*5a10*/  LEA.HI.X.SX32 R107, R62, R71.reuse, 0x1, P5 ;  /* 0x000000473e6b7211 */ /* 0x080fe400028f0eff */
[-C--:B------:R-:W-:Y:S02]  /*5a20*/  LEA R108, P4, R61, R70.reuse, 0x1 ;  /* 0x000000463d6c7211 */ /* 0x080fe400078808ff */
        /* <DEDUP_REMOVED lines=23> */
[----:B------:R-:W-:Y:S02]  /*5ba0*/  SHF.R.U32.HI R46, RZ, 0x1, R46 ;  /* 0x00000001ff2e7819 */ /* 0x000fe4000001162e */
[-C--:B------:R-:W-:Y:S02]  /*5bb0*/  LEA R84, P4, R206, R70.reuse, 0x1 ;  /* 0x00000046ce547211 */ /* 0x080fe400078808ff */
[----:B------:R-:W-:Y:S02]  /*5bc0*/  LEA R76, P5, R77, R70, 0x1 ;  /* 0x000000464d4c7211 */ /* 0x000fe400078a08ff */
[----:B------:R-:W-:-:S02]  /*5bd0*/  LEA.HI.X.SX32 R81, R81, R71, 0x1, P6 ;  /* 0x0000004751517211 */ /* 0x000fc400030f0eff */
[-C--:B------:R-:W-:Y:S02]  /*5be0*/  LEA R74, P6, R75, R70.reuse, 0x1 ;  /* 0x000000464b4a7211 */ /* 0x080fe400078c08ff */
[----:B------:R-:W-:Y:S02]  /*5bf0*/  LOP3.LUT P1, RZ, R46, 0x1, RZ, 0xc0, !PT ;  /* 0x000000012eff7812 */ /* 0x000fe4000782c0ff */
[-C--:B------:R-:W-:Y:S02]  /*5c00*/  LEA.HI.X.SX32 R85, R206, R71.reuse, 0x1, P4 ;  /* 0x00000047ce557211 */ /* 0x080fe400020f0eff */
[----:B------:R-:W-:Y:S02]  /*5c10*/  LEA.HI.X.SX32 R77, R77, R71, 0x1, P5 ;  /* 0x000000474d4d7211 */ /* 0x000fe400028f0eff */
[-C--:B------:R-:W-:Y:S02]  /*5c20*/  LEA R78, P4, R79, R70.reuse, 0x1 ;  /* 0x000000464f4e7211 */ /* 0x080fe400078808ff */
[----:B------:R-:W-:-:S02]  /*5c30*/  LEA R72, P5, R73, R70, 0x1 ;  /* 0x0000004649487211 */ /* 0x000fc400078a08ff */
[-C--:B------:R-:W-:Y:S02]  /*5c40*/  LEA.HI.X.SX32 R75, R75, R71.reuse, 0x1, P6 ;  /* 0x000000474b4b7211 */ /* 0x080fe400030f0eff */
[----:B------:R-:W-:Y:S02]  /*5c50*/  LEA R70, P6, R59, R70, 0x1 ;  /* 0x000000463b467211 */ /* 0x000fe400078c08ff */
[-C--:B------:R-:W-:Y:S02]  /*5c60*/  LEA.HI.X.SX32 R79, R79, R71.reuse, 0x1, P4 ;  /* 0x000000474f4f7211 */ /* 0x080fe400020f0eff */
[-C--:B------:R-:W-:Y:S02]  /*5c70*/  LEA.HI.X.SX32 R73, R73, R71.reuse, 0x1, P5 ;  /* 0x0000004749497211 */ /* 0x080fe400028f0eff */
[----:B------:R-:W-:Y:S02]  /*5c80*/  LEA.HI.X.SX32 R71, R59, R71, 0x1, P6 ;  /* 0x000000473b477211 */ /* 0x000fe400030f0eff */
[----:B------:R-:W-:-:S02]  /*5c90*/  PRMT R46, RZ, 0x7610, R46 ;  /* 0x00007610ff2e7816 */ /* 0x000fc4000000002e */
[----:B------:R-:W-:Y:S02]  /*5ca0*/  PRMT R59, RZ, 0x7610, R59 ;  /* 0x00007610ff3b7816 */ /* 0x000fe4000000003b */
[----:B------:R-:W-:Y:S02]  /*5cb0*/  PRMT R60, RZ, 0x7610, R60 ;  /* 0x00007610ff3c7816 */ /* 0x000fe4000000003c */
[----:B------:R3:W5:Y:S04]  /*5cc0*/  @P3 LDG.E.U16 R46, desc[UR22][R4.64] ;  /* 0x00000016042e3981 */ /* 0x000768000c1e1500 */
[----:B------:R3:W5:Y:S04]  /*5cd0*/  @P1 LDG.E.U16 R59, desc[UR22][R6.64] ;  /* 0x00000016063b1981 */ /* 0x000768000c1e1500 */
[----:B------:R3:W5:Y:S01]  /*5ce0*/  @!P0 LDG.E.U16 R60, desc[UR22][R8.64] ;  /* 0x00000016083c8981 */ /* 0x000762000c1e1500 */
[----:B------:R-:W-:-:S05]  /*5cf0*/  VIADD R218, R10, 0x1f ;  /* 0x0000001f0ada7836 */ /* 0x000fca0000000000 */
[----:B------:R3:W-:Y:S01]  /*5d00*/  STL [R1+0x4], R218 ;  /* 0x000004da01007387 */ /* 0x0007e20000100800 */
[----:B------:R-:W-:Y:S01]  /*5d10*/  ISETP.GT.AND P4, PT, R218, 0x1f, PT ;  /* 0x0000001fda00780c */ /* 0x000fe20003f84270 */
[----:B------:R-:W-:-:S04]  /*5d20*/  @!UP1 UIADD3 UR4, UPT, UPT, -UR4, 0x100000, URZ ;  /* 0x0010000004049890 */ /* 0x000fc8000fffe1ff */
[----:B------:R-:W-:Y:S02]  /*5d30*/  @!UP1 USHF.L.U32 UR5, UR4, 0xb, URZ ;  /* 0x0000000b04059899 */ /* 0x000fe400080006ff */
[----:B------:R-:W-:Y:S01]  /*5d40*/  @!UP1 USHF.L.U32 UR4, UR4, 0x1, URZ ;  /* 0x0000000104049899 */ /* 0x000fe200080006ff */
[----:B------:R-:W-:Y:S01]  /*5d50*/  VOTEU.ALL UP1, P2 ;  /* 0x0000000000ff7886 */ /* 0x000fe20001020000 */
[----:B------:R-:W-:-:S10]  /*5d60*/  ISETP.LT.AND P5, PT, R208, R10, P4 ;  /* 0x0000000ad000720c */ /* 0x000fd400027a1270 */
[----:B------:R3:W0:Y:S02]  /*5d70*/  @!UP1 SYNCS.EXCH.64 URZ, [UR11+0x8008], UR4 ;  /* 0x008008040bff95b2 */ /* 0x0006240008000100 */
[----:B---3--:R-:W-:Y:S05]  /*5d80*/  @!P4 BRA `(.L_x_6) ;  /* 0x000000000044c947 */ /* 0x008fea0003800000 */
[----:B-----5:R-:W-:Y:S02]  /*5d90*/  PRMT R14, R19, 0x5410, R14 ;  /* 0x00005410130e7816 */ /* 0x020fe4000000000e */
[----:B------:R-:W-:Y:S02]  /*5da0*/  PRMT R15, R18, 0x5410, R15 ;  /* 0x00005410120f7816 */ /* 0x000fe4000000000f */
[----:B------:R-:W-:Y:S02]  /*5db0*/  PRMT R16, R16, 0x5410, R17 ;  /* 0x0000541010107816 */ /* 0x000fe40000000011 */
[----:B------:R-:W-:Y:S02]  /*5dc0*/  PRMT R4, R58, 0x5410, R57 ;  /* 0x000054103a047816 */ /* 0x000fe40000000039 */
[----:B------:R-:W-:Y:S02]  /*5dd0*/  PRMT R5, R56, 0x5410, R55 ;  /* 0x0000541038057816 */ /* 0x000fe40000000037 */
[----:B------:R-:W-:-:S02]  /*5de0*/  PRMT R6, R54, 0x5410, R51 ;  /* 0x0000541036067816 */ /* 0x000fc40000000033 */
[----:B------:R-:W-:Y:S02]  /*5df0*/  PRMT R7, R50, 0x5410, R49 ;  /* 0x0000541032077816 */ /* 0x000fe40000000031 */
        /* <DEDUP_REMOVED lines=8> */
[----:B------:R-:W-:-:S04]  /*5e80*/  PRMT R19, R59, 0x5410, R60 ;  /* 0x000054103b137816 */ /* 0x000fc8000000003c */
[----:B------:R1:W-:Y:S03]  /*5e90*/  STTM.x16 tmem[UR12+0x100], R4 ;  /* 0x00010004000079ed */ /* 0x0003e6000824000c */
.L_x_6:
[----:B------:R-:W2:Y:S01]  /*5ea0*/  FENCE.VIEW.ASYNC.T ;  /* 0x00000000000073c6 */ /* 0x000ea20000000200 */
[----:B-1---5:R-:W-:Y:S01]  /*5eb0*/  PRMT R15, RZ, 0x7610, R15 ;  /* 0x00007610ff0f7816 */ /* 0x022fe2000000000f */
[----:B0-2---:R-:W-:Y:S01]  /*5ec0*/  BAR.SYNC.DEFER_BLOCKING 0x0 ;  /* 0x0000000000007b1d */ /* 0x005fe20000010000 */
[----:B------:R-:W-:Y:S02]  /*5ed0*/  PRMT R17, RZ, 0x7610, R17 ;  /* 0x00007610ff117816 */ /* 0x000fe40000000011 */
[----:B------:R-:W-:Y:S02]  /*5ee0*/  PRMT R19, RZ, 0x7610, R19 ;  /* 0x00007610ff137816 */ /* 0x000fe40000000013 */
[----:B------:R-:W-:Y:S01]  /*5ef0*/  PRMT R37, RZ, 0x7610, R37 ;  /* 0x00007610ff257816 */ /* 0x000fe20000000025 */
[----:B------:R-:W0:Y:S01]  /*5f00*/  LDCU UR4, c[0x0][0x3a0] ;  /* 0x00007400ff0477ac */ /* 0x000e220008000800 */
[----:B------:R-:W-:Y:S02]  /*5f10*/  PRMT R39, RZ, 0x7610, R39 ;  /* 0x00007610ff277816 */ /* 0x000fe40000000027 */
[----:B------:R-:W-:-:S02]  /*5f20*/  PRMT R41, RZ, 0x7610, R41 ;  /* 0x00007610ff297816 */ /* 0x000fc40000000029 */
[----:B------:R-:W-:Y:S02]  /*5f30*/  PRMT R43, RZ, 0x7610, R43 ;  /* 0x00007610ff2b7816 */ /* 0x000fe4000000002b */
[----:B------:R-:W-:Y:S02]  /*5f40*/  PRMT R45, RZ, 0x7610, R45 ;  /* 0x00007610ff2d7816 */ /* 0x000fe4000000002d */
[----:B------:R-:W-:Y:S02]  /*5f50*/  PRMT R47, RZ, 0x7610, R47 ;  /* 0x00007610ff2f7816 */ /* 0x000fe4000000002f */
[----:B------:R-:W-:Y:S02]  /*5f60*/  PRMT R49, RZ, 0x7610, R49 ;  /* 0x00007610ff317816 */ /* 0x000fe40000000031 */
[----:B------:R-:W-:Y:S02]  /*5f70*/  PRMT R51, RZ, 0x7610, R51 ;  /* 0x00007610ff337816 */ /* 0x000fe40000000033 */
[----:B------:R-:W-:-:S02]  /*5f80*/  PRMT R55, RZ, 0x7610, R55 ;  /* 0x00007610ff377816 */ /* 0x000fc40000000037 */
[----:B------:R-:W-:Y:S01]  /*5f90*/  PRMT R57, RZ, 0x7610, R57 ;  /* 0x00007610ff397816 */ /* 0x000fe20000000039 */
[----:B------:R-:W2:Y:S01]  /*5fa0*/  @P5 LDG.E.U16 R15, desc[UR22][R196.64] ;  /* 0x00000016c40f5981 */ /* 0x000ea2000c1e1500 */
[----:B------:R-:W-:Y:S02]  /*5fb0*/  PRMT R59, RZ, 0x7610, R59 ;  /* 0x00007610ff3b7816 */ /* 0x000fe4000000003b */
[----:B------:R-:W-:Y:S01]  /*5fc0*/  PRMT R61, RZ, 0x7610, R61 ;  /* 0x00007610ff3d7816 */ /* 0x000fe2000000003d */
[----:B------:R-:W3:Y:S01]  /*5fd0*/  @P5 LDG.E.U16 R17, desc[UR22][R192.64] ;  /* 0x00000016c0115981 */ /* 0x000ee2000c1e1500 */
[----:B------:R-:W-:Y:S02]  /*5fe0*/  PRMT R63, RZ, 0x7610, R63 ;  /* 0x00007610ff3f7816 */ /* 0x000fe4000000003f */
[----:B------:R-:W-:Y:S01]  /*5ff0*/  PRMT R65, RZ, 0x7610, R65 ;  /* 0x00007610ff417816 */ /* 0x000fe20000000041 */
[----:B------:R-:W4:Y:S01]  /*6000*/  @P5 LDG.E.U16 R19, desc[UR22][R188.64] ;  /* 0x00000016bc135981 */ /* 0x000f22000c1e1500 */
[----:B------:R-:W-:-:S02]  /*6010*/  PRMT R67, RZ, 0x7610, R67 ;  /* 0x00007610ff437816 */ /* 0x000fc40000000043 */
[----:B------:R-:W-:Y:S01]  /*6020*/  PRMT R69, RZ, 0x7610, R69 ;  /* 0x00007610ff457816 */ /* 0x000fe20000000045 */
[----:B------:R-:W4:Y:S01]  /*6030*/  @P5 LDG.E.U16 R37, desc[UR22][R184.64] ;  /* 0x00000016b8255981 */ /* 0x000f22000c1e1500 */
[----:B------:R-:W-:Y:S02]  /*6040*/  PRMT R199, RZ, 0x7610, R199 ;  /* 0x00007610ffc77816 */ /* 0x000fe400000000c7 */
[----:B------:R-:W-:Y:S01]  /*6050*/  PRMT R201, RZ, 0x7610, R201 ;  /* 0x00007610ffc97816 */ /* 0x000fe200000000c9 */
[----:B------:R-:W4:Y:S01]  /*6060*/  @P5 LDG.E.U16 R39, desc[UR22][R180.64] ;  /* 0x00000016b4275981 */ /* 0x000f22000c1e1500 */
        /* <DEDUP_REMOVED lines=63> */
[----:B------:R-:W-:-:S03]  /*6460*/  PRMT R216, RZ, 0x7610, R216 ;  /* 0x00007610ffd87816 */ /* 0x000fc600000000d8 */
[----:B------:R-:W4:Y:S04]  /*6470*/  @P5 LDG.E.U16 R215, desc[UR22][R92.64] ;  /* 0x000000165cd75981 */ /* 0x000f28000c1e1500 */
        /* <DEDUP_REMOVED lines=36> */
[----:B------:R-:W4:Y:S01]  /*66c0*/  @P5 LDG.E.U16 R216, desc[UR22][R70.64] ;  /* 0x0000001646d85981 */ /* 0x000f22000c1e1500 */
[----:B------:R-:W-:-:S02]  /*66d0*/  SHF.R.S32.HI R4, RZ, 0x1f, R31 ;  /* 0x0000001fff047819 */ /* 0x000fc4000001141f */
[----:B------:R-:W-:Y:S02]  /*66e0*/  SHF.R.S32.HI R5, RZ, 0x6, R35 ;  /* 0x00000006ff057819 */ /* 0x000fe40000011423 */
[----:B------:R-:W-:Y:S02]  /*66f0*/  SHF.L.U64.HI R33, R31, 0x1, R4 ;  /* 0x000000011f217819 */ /* 0x000fe40000010204 */
[----:B------:R-:W-:Y:S01]  /*6700*/  SGXT R4, R5, 0x1 ;  /* 0x000000010504781a */ /* 0x000fe20000000200 */
[----:B------:R-:W-:Y:S02]  /*6710*/  IMAD.SHL.U32 R31, R52, 0x20, RZ ;  /* 0x00000020341f7824 */ /* 0x000fe400078e00ff */
[----:B------:R-:W-:Y:S01]  /*6720*/  IMAD.SHL.U32 R35, R35, 0x2, RZ ;  /* 0x0000000223237824 */ /* 0x000fe200078e00ff */
[----:B------:R-:W-:Y:S01]  /*6730*/  LOP3.LUT R202, R4, 0x90, RZ, 0xc0, !PT ;  /* 0x0000009004ca7812 */ /* 0x000fe200078ec0ff */
[----:B------:R-:W-:-:S03]  /*6740*/  IMAD.WIDE R4, R31, 0x2, R32 ;  /* 0x000000021f047825 */ /* 0x000fc600078e0220 */
[----:B------:R-:W-:Y:S01]  /*6750*/  LOP3.LUT R32, R202, 0x7e, R35, 0x78, !PT ;  /* 0x0000007eca207812 */ /* 0x000fe200078e7823 */
[----:B0-----:R-:W-:-:S03]  /*6760*/  UIADD3 UR5, UPT, UPT, UR4, 0x1f, URZ ;  /* 0x0000001f04057890 */ /* 0x001fc6000fffe0ff */
[----:B------:R-:W-:Y:S01]  /*6770*/  LOP3.LUT R33, R32, 0x20, RZ, 0x3c, !PT ;  /* 0x0000002020217812 */ /* 0x000fe200078e3cff */
[----:B------:R-:W-:Y:S01]  /*6780*/  USHF.R.S32.HI UR4, URZ, 0x1f, UR5 ;  /* 0x0000001fff047899 */ /* 0x000fe20008011405 */
[----:B------:R-:W-:-:S03]  /*6790*/  IADD3 R202, P1, PT, R4, UR16, RZ ;  /* 0x0000001004ca7c10 */ /* 0x000fc6000ff3e0ff */
[----:B------:R-:W-:Y:S01]  /*67a0*/  ULEA.HI UR4, UR4, UR5, URZ, 0x5 ;  /* 0x0000000504047291 */ /* 0x000fe2000f8f28ff */
[----:B------:R-:W-:-:S03]  /*67b0*/  ISETP.NE.U32.AND P0, PT, R34, RZ, PT ;  /* 0x000000ff2200720c */ /* 0x000fc60003f05070 */
[----:B------:R-:W-:Y:S01]  /*67c0*/  USHF.R.S32.HI UR4, URZ, 0x5, UR4 ;  /* 0x00000005ff047899 */ /* 0x000fe20008011404 */
[----:B------:R-:W-:Y:S02]  /*67d0*/  IADD3.X R203, PT, PT, R5, UR17, RZ, P1, !PT ;  /* 0x0000001105cb7c10 */ /* 0x000fe40008ffe4ff */
[----:B------:R-:W-:Y:S01]  /*67e0*/  ISETP.LT.OR P1, PT, R218, 0x20, P0 ;  /* 0x00000020da00780c */ /* 0x000fe20000721670 */
[----:B------:R-:W-:Y:S01]  /*67f0*/  UISETP.LT.AND UP1, UPT, UR4, 0x1, UPT ;  /* 0x000000010400788c */ /* 0x000fe2000bf21270 */
[----:B--2---:R-:W-:Y:S04]  /*6800*/  STS.U16 [R32+UR11], R15 ;  /* 0x0000000f20007988 */ /* 0x004fe8000800040b */
[----:B---3--:R-:W-:Y:S04]  /*6810*/  STS.U16 [R32+UR11+0x200], R17 ;  /* 0x0002001120007988 */ /* 0x008fe8000800040b */
[----:B----4-:R-:W-:Y:S04]  /*6820*/  STS.U16 [R32+UR11+0x400], R19 ;  /* 0x0004001320007988 */ /* 0x010fe8000800040b */
[----:B------:R-:W-:Y:S04]  /*6830*/  STS.U16 [R32+UR11+0x600], R37 ;  /* 0x0006002520007988 */ /* 0x000fe8000800040b */
[----:B------:R-:W-:Y:S04]  /*6840*/  STS.U16 [R32+UR11+0x800], R39 ;  /* 0x0008002720007988 */ /* 0x000fe8000800040b */
[----:B------:R-:W-:Y:S04]  /*6850*/  STS.U16 [R32+UR11+0xa00], R41 ;  /* 0x000a002920007988 */ /* 0x000fe8000800040b */
[----:B------:R-:W-:Y:S04]  /*6860*/  STS.U16 [R32+UR11+0xc00], R43 ;  /* 0x000c002b20007988 */ /* 0x000fe8000800040b */
[----:B------:R-:W-:Y:S04]  /*6870*/  STS.U16 [R32+UR11+0xe00], R45 ;  /* 0x000e002d20007988 */ /* 0x000fe8000800040b */
[----:B------:R-:W-:Y:S04]  /*6880*/  STS.U16 [R32+UR11+0x1000], R47 ;  /* 0x0010002f20007988 */ /* 0x000fe8000800040b */
[----:B------:R-:W-:Y:S04]  /*6890*/  STS.U16 [R32+UR11+0x1200], R49 ;  /* 0x0012003120007988 */ /* 0x000fe8000800040b */
[----:B------:R0:W-:Y:S04]  /*68a0*/  STS.U16 [R32+UR11+0x1400], R51 ;  /* 0x0014003320007988 */ /* 0x0001e8000800040b */
[----:B------:R-:W-:Y:S04]  /*68b0*/  STS.U16 [R32+UR11+0x1600], R55 ;  /* 0x0016003720007988 */ /* 0x000fe8000800040b */
        /* <DEDUP_REMOVED lines=51> */
[----:B------:R2:W-:Y:S01]  /*6bf0*/  STS.U16 [R33+UR11+0x3f00], R216 ;  /* 0x003f00d821007988 */ /* 0x0005e2000800040b */
[----:B------:R0:W-:Y:S06]  /*6c00*/  MEMBAR.ALL.CTA ;  /* 0x0000000000007992 */ /* 0x0001ec0000008000 */
[----:B0-----:R-:W0:Y:S01]  /*6c10*/  FENCE.VIEW.ASYNC.S ;  /* 0x00000000000073c6 */ /* 0x001e220000000000 */
[----:B------:R-:W-:Y:S01]  /*6c20*/  USEL UR4, UR4, 0x1, !UP1 ;  /* 0x0000000104047887 */ /* 0x000fe2000c800000 */
[----:B------:R-:W-:Y:S01]  /*6c30*/  SHF.R.S32.HI R51, RZ, 0x1f, R52 ;  /* 0x0000001fff337819 */ /* 0x000fe20000011434 */
[----:B------:R-:W-:-:S02]  /*6c40*/  IMAD R35, R52, 0xf, RZ ;  /* 0x0000000f34237824 */ /* 0x000fc400078e02ff */
[----:B------:R-:W-:Y:S01]  /*6c50*/  UIADD3 UR9, UPT, UPT, UR4, -0x1, URZ ;  /* 0xffffffff04097890 */ /* 0x000fe2000fffe0ff */
[C---:B-1----:R-:W-:Y:S02]  /*6c60*/  IMAD.SHL.U32 R36, R52.reuse, 0x10, RZ ;  /* 0x0000001034247824 */ /* 0x042fe400078e00ff */
[C---:B------:R-:W-:Y:S02]  /*6c70*/  IMAD R37, R52.reuse, 0x11, RZ ;  /* 0x0000001134257824 */ /* 0x040fe400078e02ff */
[C---:B--2---:R-:W-:Y:S02]  /*6c80*/  IMAD R38, R52.reuse, 0x12, RZ ;  /* 0x0000001234267824 */ /* 0x044fe400078e02ff */
[C---:B------:R-:W-:Y:S02]  /*6c90*/  IMAD R39, R52.reuse, 0x13, RZ ;  /* 0x0000001334277824 */ /* 0x040fe400078e02ff */
[C---:B---3--:R-:W-:Y:S02]  /*6ca0*/  IMAD R40, R52.reuse, 0x14, RZ ;  /* 0x0000001434287824 */ /* 0x048fe400078e02ff */
[----:B------:R-:W-:-:S02]  /*6cb0*/  IMAD R41, R52, 0x15, RZ ;  /* 0x0000001534297824 */ /* 0x000fc400078e02ff */
[C---:B----4-:R-:W-:Y:S02]  /*6cc0*/  IMAD R42, R52.reuse, 0x16, RZ ;  /* 0x00000016342a7824 */ /* 0x050fe400078e02ff */
[C---:B------:R-:W-:Y:S02]  /*6cd0*/  IMAD R43, R52.reuse, 0x17, RZ ;  /* 0x00000017342b7824 */ /* 0x040fe400078e02ff */
[C---:B------:R-:W-:Y:S02]  /*6ce0*/  IMAD R44, R52.reuse, 0x18, RZ ;  /* 0x00000018342c7824 */ /* 0x040fe400078e02ff */
[C---:B------:R-:W-:Y:S02]  /*6cf0*/  IMAD R45, R52.reuse, 0x19, RZ ;  /* 0x00000019342d7824 */ /* 0x040fe400078e02ff */
[C---:B------:R-:W-:Y:S02]  /*6d00*/  IMAD R46, R52.reuse, 0x1a, RZ ;  /* 0x0000001a342e7824 */ /* 0x040fe400078e02ff */
[----:B------:R-:W-:-:S02]  /*6d10*/  IMAD R47, R52, 0x1b, RZ ;  /* 0x0000001b342f7824 */ /* 0x000fc400078e02ff */
[C---:B------:R-:W-:Y:S02]  /*6d20*/  IMAD R48, R52.reuse, 0x1c, RZ ;  /* 0x0000001c34307824 */ /* 0x040fe400078e02ff */
[C---:B------:R-:W-:Y:S01]  /*6d30*/  IMAD R49, R52.reuse, 0x1d, RZ ;  /* 0x0000001d34317824 */ /* 0x040fe200078e02ff */
[----:B------:R-:W-:Y:S02]  /*6d40*/  UISETP.NE.U32.AND UP1, UPT, UR9, URZ, UPT ;  /* 0x000000ff0900728c */ /* 0x000fe4000bf25070 */
[----:B------:R-:W-:Y:S01]  /*6d50*/  UIADD3 UR13, UPT, UPT, UR10, 0x100, URZ ;  /* 0x000001000a0d7890 */ /* 0x000fe2000fffe0ff */
[----:B------:R-:W-:Y:S01]  /*6d60*/  IMAD.SHL.U32 R34, R53, 0x20, RZ ;  /* 0x0000002035227824 */ /* 0x000fe200078e00ff */
[C---:B------:R-:W-:Y:S01]  /*6d70*/  SHF.L.U64.HI R51, R52.reuse, 0x1, R51 ;  /* 0x0000000134337819 */ /* 0x040fe20000010233 */
[C---:B------:R-:W-:Y:S01]  /*6d80*/  IMAD R50, R52.reuse, 0x1e, RZ ;  /* 0x0000001e34327824 */ /* 0x040fe200078e02ff */
[----:B------:R-:W-:Y:S01]  /*6d90*/  SHF.R.S32.HI R53, RZ, 0x1f, R2 ;  /* 0x0000001fff357819 */ /* 0x000fe20000011402 */
[----:B------:R-:W-:Y:S01]  /*6da0*/  IMAD R52, R52, 0x1f, RZ ;  /* 0x0000001f34347824 */ /* 0x000fe200078e02ff */
[----:B------:R-:W-:-:S02]  /*6db0*/  SHF.R.S32.HI R54, RZ, 0x1f, R27 ;  /* 0x0000001fff367819 */ /* 0x000fc4000001141b */
[----:B------:R-:W-:Y:S02]  /*6dc0*/  SHF.R.S32.HI R4, RZ, 0x1f, R3 ;  /* 0x0000001fff047819 */ /* 0x000fe40000011403 */
[----:B------:R-:W-:Y:S02]  /*6dd0*/  SHF.R.S32.HI R56, RZ, 0x1f, R23 ;  /* 0x0000001fff387819 */ /* 0x000fe40000011417 */
[----:B------:R-:W-:Y:S02]  /*6de0*/  SHF.R.S32.HI R6, RZ, 0x1f, R25 ;  /* 0x0000001fff067819 */ /* 0x000fe40000011419 */
[----:B------:R-:W-:Y:S02]  /*6df0*/  SHF.R.S32.HI R58, RZ, 0x1f, R29 ;  /* 0x0000001fff3a7819 */ /* 0x000fe4000001141d */
[----:B------:R-:W-:Y:S02]  /*6e00*/  SHF.R.S32.HI R8, RZ, 0x1f, R21 ;  /* 0x0000001fff087819 */ /* 0x000fe40000011415 */
        /* <DEDUP_REMOVED lines=20> */
[----:B------:R-:W-:Y:S01]  /*6f50*/  SHF.R.S32.HI R14, RZ, 0x1f, R49 ;  /* 0x0000001fff0e7819 */ /* 0x000fe20000011431 */
[----:B0-----:R-:W-:Y:S06]  /*6f60*/  BAR.SYNC.DEFER_BLOCKING 0x0 ;  /* 0x0000000000007b1d */ /* 0x001fec0000010000 */
[----:B------:R-:W-:Y:S05]  /*6f70*/  @P1 BRA `(.L_x_7) ;  /* 0x00000000004c1947 */ /* 0x000fea0003800000 */
[----:B------:R-:W-:Y:S01]  /*6f80*/  USHF.R.U32.HI UR6, URZ, 0x4, UR11 ;  /* 0x00000004ff067899 */ /* 0x000fe2000801160b */
[----:B------:R-:W-:Y:S01]  /*6f90*/  UMOV UR14, 0xfffffffe ;  /* 0xfffffffe000e7882 */ /* 0x000fe20000000000 */
[----:B------:R-:W-:Y:S02]  /*6fa0*/  UMOV UR15, 0x7fffbfdf ;  /* 0x7fffbfdf000f7882 */ /* 0x000fe40000000000 */
[----:B------:R-:W-:Y:S01]  /*6fb0*/  USGXT.U32 UR6, UR6, 0xe ;  /* 0x0000000e0606789a */ /* 0x000fe20008000000 */
[----:B------:R-:W-:Y:S01]  /*6fc0*/  UMOV UR7, URZ ;  /* 0x000000ff00077c82 */ /* 0x000fe20008000000 */
[----:B------:R-:W-:Y:S02]  /*6fd0*/  UIADD3 UR16, UPT, UPT, UR10, 0x108, URZ ;  /* 0x000001080a107890 */ /* 0x000fe4000fffe0ff */
[----:B------:R-:W-:Y:S01]  /*6fe0*/  UIADD3.64 UR14, UPT, UPT, UR6, -UR14, URZ ;  /* 0x8000000e060e7297 */ /* 0x000fe2000fffe0ff */
[----:B------:R-:W-:Y:S01]  /*6ff0*/  UMOV UR18, 0x0 ;  /* 0x0000000000127882 */ /* 0x000fe20000000000 */
[----:B------:R-:W-:Y:S01]  /*7000*/  UMOV UR19, 0x8400490 ;  /* 0x0840049000137882 */ /* 0x000fe20000000000 */
[----:B------:R-:W-:Y:S01]  /*7010*/  UMOV UR4, UR8 ;  /* 0x0000000800047c82 */ /* 0x000fe20008000000 */
[----:B------:R-:W-:Y:S01]  /*7020*/  UMOV UR5, URZ ;  /* 0x000000ff00057c82 */ /* 0x000fe20008000000 */
[----:B------:R-:W-:Y:S01]  /*7030*/  UMOV UR7, 0x80004020 ;  /* 0x8000402000077882 */ /* 0x000fe20000000000 */
[----:B------:R-:W-:Y:S01]  /*7040*/  UMOV UR20, 0x0 ;  /* 0x0000000000147882 */ /* 0x000fe20000000000 */
[----:B------:R-:W-:Y:S01]  /*7050*/  UMOV UR21, 0x8400490 ;  /* 0x0840049000157882 */ /* 0x000fe20000000000 */
[----:B------:R-:W-:Y:S01]  /*7060*/  UMOV UR4, UR4 ;  /* 0x0000000400047c82 */ /* 0x000fe20008000000 */
[----:B------:R0:W-:Y:S01]  /*7070*/  UTCHMMA tmem[UR13], gdesc[UR6], tmem[UR10], tmem[UR18], idesc[UR19], !UPT ;  /* 0x00ff12060d0079ea */ /* 0x0001e2000f80000a */
[----:B------:R0:W-:Y:S01]  /*7080*/  UTCHMMA tmem[UR16], gdesc[UR14], tmem[UR10], tmem[UR20], idesc[UR21], UPT ;  /* 0x00ff140e100079ea */ /* 0x0001e2000b80000a */
[----:B------:R0:W-:Y:S01]  /*7090*/  UTCBAR [UR4], URZ ;  /* 0x000000ff040073e9 */ /* 0x0001e200080000ff */
[----:B------:R-:W-:Y:S01]  /*70a0*/  NOP ;  /* 0x0000000000007918 */ /* 0x000fe20000000000 */
.L_x_7:
[----:B------:R-:W-:Y:S01]  /*70b0*/  SHF.R.S32.HI R17, RZ, 0x1f, R50 ;  /* 0x0000001fff117819 */ /* 0x000fe20000011432 */
[----:B0-----:R-:W-:Y:S01]  /*70c0*/  UMOV UR4, URZ ;  /* 0x000000ff00047c82 */ /* 0x001fe20008000000 */
[----:B------:R-:W-:Y:S01]  /*70d0*/  SHF.R.S32.HI R19, RZ, 0x1f, R52 ;  /* 0x0000001fff137819 */ /* 0x000fe20000011434 */
[----:B------:R-:W-:Y:S06]  /*70e0*/  BRA.U !UP1, `(.L_x_8) ;  /* 0x0000002109607547 */ /* 0x000fec000b800000 */
[----:B------:R-:W-:Y:S01]  /*70f0*/  UIADD3 UR5, UPT, UPT, UR11, 0x4000, URZ ;  /* 0x000040000b057890 */ /* 0x000fe2000fffe0ff */
[----:B------:R-:W-:Y:S01]  /*7100*/  SHF.L.U64.HI R55, R3, 0x1, R4 ;  /* 0x0000000103377819 */ /* 0x000fe20000010204 */
[----:B------:R-:W-:Y:S01]  /*7110*/  UMOV UR14, 0xfffffffe ;  /* 0xfffffffe000e7882 */ /* 0x000fe20000000000 */
[----:B------:R-:W-:Y:S01]  /*7120*/  SHF.L.U64.HI R60, R20, 0x1, R5 ;  /* 0x00000001143c7819 */ /* 0x000fe20000010205 */
[----:B------:R-:W-:Y:S01]  /*7130*/  USHF.R.U32.HI UR5, URZ, 0x4, UR5 ;  /* 0x00000004ff057899 */ /* 0x000fe20008011605 */
[----:B------:R-:W-:Y:S01]  /*7140*/  SHF.L.U64.HI R4, R44, 0x1, R11 ;  /* 0x000000012c047819 */ /* 0x000fe2000001020b */
[----:B------:R-:W-:Y:S01]  /*7150*/  UMOV UR15, 0x7fffbfdf ;  /* 0x7fffbfdf000f7882 */ /* 0x000fe20000000000 */
[----:B------:R-:W-:Y:S01]  /*7160*/  SHF.L.U64.HI R5, R45, 0x1, R10 ;  /* 0x000000012d057819 */ /* 0x000fe2000001020a */
[----:B------:R-:W-:Y:S01]  /*7170*/  USGXT.U32 UR6, UR5, 0xe ;  /* 0x0000000e0506789a */ /* 0x000fe20008000000 */
[----:B------:R-:W-:Y:S01]  /*7180*/  SHF.L.U64.HI R4, R46, 0x1, R13 ;  /* 0x000000012e047819 */ /* 0x000fe2000001020d */
[----:B------:R-:W-:Y:S01]  /*7190*/  UMOV UR7, URZ ;  /* 0x000000ff00077c82 */ /* 0x000fe20008000000 */
[----:B------:R-:W-:Y:S01]  /*71a0*/  SHF.L.U64.HI R57, R25, 0x1, R6 ;  /* 0x0000000119397819 */ /* 0x000fe20000010206 */
[----:B------:R-:W-:Y:S01]  /*71b0*/  UIADD3.64 UR14, UPT, UPT, UR6, -UR14, URZ ;  /* 0x8000000e060e7297 */ /* 0x000fe2000fffe0ff */
[----:B------:R-:W-:Y:S01]  /*71c0*/  SHF.L.U64.HI R5, R48, 0x1, R15 ;  /* 0x0000000130057819 */ /* 0x000fe2000001020f */
[----:B------:R-:W-:Y:S01]  /*71d0*/  UMOV UR20, UR9 ;  /* 0x0000000900147c82 */ /* 0x000fe20008000000 */
[----:B------:R-:W-:Y:S01]  /*71e0*/  SHF.L.U64.HI R4, R49, 0x1, R14 ;  /* 0x0000000131047819 */ /* 0x000fe2000001020e */
[----:B------:R-:W-:Y:S01]  /*71f0*/  UMOV UR21, 0x1 ;  /* 0x0000000100157882 */ /* 0x000fe20000000000 */
[----:B------:R-:W-:Y:S01]  /*7200*/  SHF.L.U64.HI R53, R2, 0x1, R53 ;  /* 0x0000000102357819 */ /* 0x000fe20000010235 */
[----:B------:R-:W-:Y:S01]  /*7210*/  UMOV UR5, URZ ;  /* 0x000000ff00057c82 */ /* 0x000fe20008000000 */
[----:B------:R-:W-:-:S02]  /*7220*/  SHF.L.U64.HI R54, R27, 0x1, R54 ;  /* 0x000000011b367819 */ /* 0x000fc40000010236 */
[----:B------:R-:W-:Y:S02]  /*7230*/  SHF.L.U64.HI R56, R23, 0x1, R56 ;  /* 0x0000000117387819 */ /* 0x000fe40000010238 */
[----:B------:R-:W-:Y:S02]  /*7240*/  SHF.L.U64.HI R58, R29, 0x1, R58 ;  /* 0x000000011d3a7819 */ /* 0x000fe4000001023a */
[----:B------:R-:W-:Y:S02]  /*7250*/  SHF.L.U64.HI R59, R21, 0x1, R8 ;  /* 0x00000001153b7819 */ /* 0x000fe40000010208 */
[----:B------:R-:W-:Y:S02]  /*7260*/  SHF.L.U64.HI R61, R22, 0x1, R61 ;  /* 0x00000001163d7819 */ /* 0x000fe4000001023d */
[----:B------:R-:W-:Y:S02]  /*7270*/  SHF.L.U64.HI R62, R24, 0x1, R7 ;  /* 0x00000001183e7819 */ /* 0x000fe40000010207 */
        /* <DEDUP_REMOVED lines=14> */
[----:B------:R-:W-:-:S07]  /*7360*/  SHF.L.U64.HI R4, R52, 0x1, R19 ;  /* 0x0000000134047819 */ /* 0x000fce0000010213 */
.L_x_11:
[-C--:B-----5:R-:W-:Y:S02]  /*7370*/  LEA R6, P1, R2, R202.reuse, 0x1 ;  /* 0x000000ca02067211 */ /* 0x0a0fe400078208ff */
[C---:B------:R-:W-:Y:S02]  /*7380*/  ISETP.GT.AND P5, PT, R0.reuse, 0x2, PT ;  /* 0x000000020000780c */ /* 0x040fe40003fa4270 */
[C---:B------:R-:W-:Y:S01]  /*7390*/  ISETP.GT.AND P4, PT, R0.reuse, 0x3, PT ;  /* 0x000000030000780c */ /* 0x040fe20003f84270 */
[----:B------:R-:W-:Y:S01]  /*73a0*/  IMAD.X R7, R203, 0x1, R53, P1 ;  /* 0x00000001cb077824 */ /* 0x000fe200008e0635 */
[----:B------:R-:W-:Y:S02]  /*73b0*/  LEA R4, P1, R27, R202, 0x1 ;  /* 0x000000ca1b047211 */ /* 0x000fe400078208ff */
[----:B------:R-:W-:Y:S02]  /*73c0*/  PRMT R10, RZ, 0x7610, R10 ;  /* 0x00007610ff0a7816 */ /* 0x000fe4000000000a */
[----:B------:R-:W-:Y:S01]  /*73d0*/  PRMT R12, RZ, 0x7610, R12 ;  /* 0x00007610ff0c7816 */ /* 0x000fe2000000000c */
[----:B------:R-:W-:Y:S01]  /*73e0*/  IMAD.X R5, R203, 0x1, R54, P1 ;  /* 0x00000001cb057824 */ /* 0x000fe200008e0636 */
[----:B------:R-:W-:-:S02]  /*73f0*/  ISETP.GT.AND P3, PT, R0, 0x4, PT ;  /* 0x000000040000780c */ /* 0x000fc40003f64270 */
[----:B------:R-:W-:Y:S01]  /*7400*/  ISETP.GT.AND P1, PT, R0, 0x5, PT ;  /* 0x000000050000780c */ /* 0x000fe20003f24270 */
[----:B------:R0:W2:Y:S01]  /*7410*/  @P5 LDG.E.U16 R10, desc[UR22][R6.64] ;  /* 0x00000016060a5981 */ /* 0x0000a2000c1e1500 */
[----:B------:R-:W-:-:S03]  /*7420*/  PRMT R11, RZ, 0x7610, R11 ;  /* 0x00007610ff0b7816 */ /* 0x000fc6000000000b */
[----:B------:R1:W2:Y:S01]  /*7430*/  @P4 LDG.E.U16 R12, desc[UR22][R4.64] ;  /* 0x00000016040c4981 */ /* 0x0002a2000c1e1500 */
[----:B------:R-:W-:Y:S02]  /*7440*/  PRMT R14, RZ, 0x7610, R14 ;  /* 0x00007610ff0e7816 */ /* 0x000fe4000000000e */
[-C--:B0-----:R-:W-:Y:S02]  /*7450*/  LEA R6, P5, R3, R202.reuse, 0x1 ;  /* 0x000000ca03067211 */ /* 0x081fe400078a08ff */
[----:B-1----:R-:W-:-:S03]  /*7460*/  LEA R4, P6, R23, R202, 0x1 ;  /* 0x000000ca17047211 */ /* 0x002fc600078c08ff */
[C---:B------:R-:W-:Y:S02]  /*7470*/  IMAD.X R7, R203.reuse, 0x1, R55, P5 ;  /* 0x00000001cb077824 */ /* 0x040fe400028e0637 */
[----:B------:R-:W-:-:S03]  /*7480*/  IMAD.X R5, R203, 0x1, R56, P6 ;  /* 0x00000001cb057824 */ /* 0x000fc600030e0638 */
[----:B------:R0:W3:Y:S04]  /*7490*/  @P3 LDG.E.U16 R11, desc[UR22][R6.64] ;  /* 0x00000016060b3981 */ /* 0x0000e8000c1e1500 */
[----:B------:R1:W3:Y:S01]  /*74a0*/  @P1 LDG.E.U16 R14, desc[UR22][R4.64] ;  /* 0x00000016040e1981 */ /* 0x0002e2000c1e1500 */
[C---:B------:R-:W-:Y:S02]  /*74b0*/  ISETP.GT.AND P4, PT, R0.reuse, 0x6, PT ;  /* 0x000000060000780c */ /* 0x040fe40003f84270 */
[----:B0-----:R-:W-:Y:S02]  /*74c0*/  LEA R6, P5, R25, R202, 0x1 ;  /* 0x000000ca19067211 */ /* 0x001fe400078a08ff */
[----:B------:R-:W-:Y:S02]  /*74d0*/  PRMT R13, RZ, 0x7610, R13 ;  /* 0x00007610ff0d7816 */ /* 0x000fe4000000000d */
[C---:B------:R-:W-:Y:S01]  /*74e0*/  ISETP.GT.AND P3, PT, R0.reuse, 0x7, PT ;  /* 0x000000070000780c */ /* 0x040fe20003f64270 */
[----:B------:R-:W-:Y:S01]  /*74f0*/  IMAD.X R7, R203, 0x1, R57, P5 ;  /* 0x00000001cb077824 */ /* 0x000fe200028e0639 */
[----:B------:R-:W-:-:S02]  /*7500*/  ISETP.GT.AND P1, PT, R0, 0x8, PT ;  /* 0x000000080000780c */ /* 0x000fc40003f24270 */
[----:B-1----:R-:W-:-:S03]  /*7510*/  LEA R4, P6, R29, R202, 0x1 ;  /* 0x000000ca1d047211 */ /* 0x002fc600078c08ff */
[----:B------:R0:W5:Y:S01]  /*7520*/  @P4 LDG.E.U16 R13, desc[UR22][R6.64] ;  /* 0x00000016060d4981 */ /* 0x000162000c1e1500 */
[----:B------:R-:W-:Y:S01]  /*7530*/  PRMT R16, RZ, 0x7610, R16 ;  /* 0x00007610ff107816 */ /* 0x000fe20000000010 */
[----:B------:R-:W-:Y:S01]  /*7540*/  IMAD.X R5, R203, 0x1, R58, P6 ;  /* 0x00000001cb057824 */ /* 0x000fe200030e063a */
[----:B------:R-:W-:Y:S02]  /*7550*/  PRMT R15, RZ, 0x7610, R15 ;  /* 0x00007610ff0f7816 */ /* 0x000fe4000000000f */
[----:B0-----:R-:W-:Y:S02]  /*7560*/  LEA R6, P5, R21, R202, 0x1 ;  /* 0x000000ca15067211 */ /* 0x001fe400078a08ff */
[----:B------:R0:W5:Y:S01]  /*7570*/  @P3 LDG.E.U16 R16, desc[UR22][R4.64] ;  /* 0x0000001604103981 */ /* 0x000162000c1e1500 */
[C---:B------:R-:W-:Y:S02]  /*7580*/  ISETP.GT.AND P4, PT, R0.reuse, 0x9, PT ;  /* 0x000000090000780c */ /* 0x040fe40003f84270 */
[----:B------:R-:W-:Y:S01]  /*7590*/  IMAD.X R7, R203, 0x1, R59, P5 ;  /* 0x00000001cb077824 */ /* 0x000fe200028e063b */
[----:B------:R-:W-:-:S02]  /*75a0*/  ISETP.GT.AND P3, PT, R0, 0xa, PT ;  /* 0x0000000a0000780c */ /* 0x000fc40003f64270 */
[----:B------:R-:W-:Y:S02]  /*75b0*/  PRMT R18, RZ, 0x7610, R18 ;  /* 0x00007610ff127816 */ /* 0x000fe40000000012 */
[----:B------:R1:W5:Y:S01]  /*75c0*/  @P1 LDG.E.U16 R15, desc[UR22][R6.64] ;  /* 0x00000016060f1981 */ /* 0x000362000c1e1500 */
[----:B0-----:R-:W-:Y:S02]  /*75d0*/  LEA R4, P6, R20, R202, 0x1 ;  /* 0x000000ca14047211 */ /* 0x001fe400078c08ff */
[----:B------:R-:W-:-:S03]  /*75e0*/  PRMT R17, RZ, 0x7610, R17 ;  /* 0x00007610ff117816 */ /* 0x000fc60000000011 */
[----:B------:R-:W-:Y:S01]  /*75f0*/  IMAD.X R5, R203, 0x1, R60, P6 ;  /* 0x00000001cb057824 */ /* 0x000fe200030e063c */
[----:B-1----:R-:W-:-:S04]  /*7600*/  LEA R6, P5, R22, R202, 0x1 ;  /* 0x000000ca16067211 */ /* 0x002fc800078a08ff */
[----:B------:R0:W5:Y:S01]  /*7610*/  @P4 LDG.E.U16 R18, desc[UR22][R4.64] ;  /* 0x0000001604124981 */ /* 0x000162000c1e1500 */
[C---:B------:R-:W-:Y:S01]  /*7620*/  ISETP.GT.AND P1, PT, R0.reuse, 0xb, PT ;  /* 0x0000000b0000780c */ /* 0x040fe20003f24270 */
[----:B------:R-:W-:Y:S01]  /*7630*/  IMAD.X R7, R203, 0x1, R61, P5 ;  /* 0x00000001cb077824 */ /* 0x000fe200028e063d */
[----:B------:R-:W-:Y:S02]  /*7640*/  ISETP.GT.AND P4, PT, R0, 0xc, PT ;  /* 0x0000000c0000780c */ /* 0x000fe40003f84270 */
        /* <DEDUP_REMOVED lines=47> */
[----:B------:R-:W-:Y:S01]  /*7940*/  ISETP.GT.AND P4, PT, R0, 0x15, PT ;  /* 0x000000150000780c */ /* 0x000fe20003f84270 */
[----:B------:R-:W-:Y:S01]  /*7950*/  IMAD.X R7, R203, 0x1, R199, P5 ;  /* 0x00000001cb077824 */ /* 0x000fe200028e06c7 */
[----:B------:R-:W-:-:S04]  /*7960*/  PRMT R215, RZ, 0x7610, R215 ;  /* 0x00007610ffd77816 */ /* 0x000fc800000000d7 */
[----:B------:R1:W5:Y:S01]  /*7970*/  @P1 LDG.E.U16 R212, desc[UR22][R6.64] ;  /* 0x0000001606d41981 */ /* 0x000362000c1e1500 */
[-C--:B0-----:R-:W-:Y:S02]  /*7980*/  LEA R4, P5, R41, R202.reuse, 0x1 ;  /* 0x000000ca29047211 */ /* 0x081fe400078a08ff */
[C---:B------:R-:W-:Y:S02]  /*7990*/  ISETP.GT.AND P1, PT, R0.reuse, 0x17, PT ;  /* 0x000000170000780c */ /* 0x040fe40003f24270 */
[----:B------:R-:W-:Y:S01]  /*79a0*/  ISETP.GT.AND P3, PT, R0, 0x16, PT ;  /* 0x000000160000780c */ /* 0x000fe20003f64270 */
[----:B------:R-:W-:Y:S01]  /*79b0*/  IMAD.X R5, R203, 0x1, R200, P5 ;  /* 0x00000001cb057824 */ /* 0x000fe200028e06c8 */
[-C--:B------:R-:W-:Y:S02]  /*79c0*/  LEA R8, P5, R43, R202.reuse, 0x1 ;  /* 0x000000ca2b087211 */ /* 0x080fe400078a08ff */
[----:B-1----:R-:W-:Y:S02]  /*79d0*/  LEA R6, P6, R42, R202, 0x1 ;  /* 0x000000ca2a067211 */ /* 0x002fe400078c08ff */
[----:B------:R0:W5:Y:S01]  /*79e0*/  @P4 LDG.E.U16 R215, desc[UR22][R4.64] ;  /* 0x0000001604d74981 */ /* 0x000162000c1e1500 */
[----:B------:R-:W-:Y:S01]  /*79f0*/  SHF.R.S32.HI R227, RZ, 0x1f, R44 ;  /* 0x0000001fffe37819 */ /* 0x000fe2000001142c */
[C---:B------:R-:W-:Y:S01]  /*7a00*/  IMAD.X R9, R203.reuse, 0x1, R204, P5 ;  /* 0x00000001cb097824 */ /* 0x040fe200028e06cc */
[----:B------:R-:W-:Y:S01]  /*7a10*/  PRMT R216, RZ, 0x7610, R216 ;  /* 0x00007610ffd87816 */ /* 0x000fe200000000d8 */
[----:B------:R-:W-:Y:S01]  /*7a20*/  IMAD.X R7, R203, 0x1, R201, P6 ;  /* 0x00000001cb077824 */ /* 0x000fe200030e06c9 */
[----:B------:R-:W-:-:S02]  /*7a30*/  SHF.L.U64.HI R227, R44, 0x1, R227 ;  /* 0x000000012ce37819 */ /* 0x000fc400000102e3 */
[----:B------:R-:W-:Y:S02]  /*7a40*/  PRMT R214, RZ, 0x7610, R214 ;  /* 0x00007610ffd67816 */ /* 0x000fe400000000d6 */
[----:B------:R1:W5:Y:S01]  /*7a50*/  @P1 LDG.E.U16 R216, desc[UR22][R8.64] ;  /* 0x0000001608d81981 */ /* 0x000362000c1e1500 */
[----:B0-----:R-:W-:Y:S02]  /*7a60*/  LEA R4, P6, R44, R202, 0x1 ;  /* 0x000000ca2c047211 */ /* 0x001fe400078c08ff */
[----:B------:R-:W-:Y:S01]  /*7a70*/  SHF.R.S32.HI R228, RZ, 0x1f, R45 ;  /* 0x0000001fffe47819 */ /* 0x000fe2000001142d */
[----:B------:R0:W5:Y:S01]  /*7a80*/  @P3 LDG.E.U16 R214, desc[UR22][R6.64] ;  /* 0x0000001606d63981 */ /* 0x000162000c1e1500 */
[----:B------:R-:W-:Y:S01]  /*7a90*/  ISETP.GT.AND P1, PT, R0, 0x19, PT ;  /* 0x000000190000780c */ /* 0x000fe20003f24270 */
[----:B------:R-:W-:Y:S01]  /*7aa0*/  IMAD.X R5, R203, 0x1, R227, P6 ;  /* 0x00000001cb057824 */ /* 0x000fe200030e06e3 */
[----:B------:R-:W-:Y:S02]  /*7ab0*/  SHF.R.S32.HI R227, RZ, 0x1f, R46 ;  /* 0x0000001fffe37819 */ /* 0x000fe4000001142e */
[----:B------:R-:W-:-:S02]  /*7ac0*/  SHF.L.U64.HI R228, R45, 0x1, R228 ;  /* 0x000000012de47819 */ /* 0x000fc400000102e4 */
[----:B------:R-:W-:Y:S02]  /*7ad0*/  ISETP.GT.AND P3, PT, R0, 0x18, PT ;  /* 0x000000180000780c */ /* 0x000fe40003f64270 */
[CC--:B-1----:R-:W-:Y:S02]  /*7ae0*/  LEA R8, P6, R46.reuse, R202.reuse, 0x1 ;  /* 0x000000ca2e087211 */ /* 0x0c2fe400078c08ff */
[----:B0-----:R-:W-:Y:S02]  /*7af0*/  LEA R6, P5, R45, R202, 0x1 ;  /* 0x000000ca2d067211 */ /* 0x001fe400078a08ff */
[----:B------:R-:W-:Y:S02]  /*7b00*/  SHF.L.U64.HI R227, R46, 0x1, R227 ;  /* 0x000000012ee37819 */ /* 0x000fe400000102e3 */
[----:B------:R-:W-:Y:S01]  /*7b10*/  ISETP.GT.AND P4, PT, R0, 0x1a, PT ;  /* 0x0000001a0000780c */ /* 0x000fe20003f84270 */
[C---:B------:R-:W-:Y:S01]  /*7b20*/  IMAD.X R7, R203.reuse, 0x1, R228, P5 ;  /* 0x00000001cb077824 */ /* 0x040fe200028e06e4 */
[----:B------:R-:W-:Y:S01]  /*7b30*/  PRMT R219, RZ, 0x7610, R219 ;  /* 0x00007610ffdb7816 */ /* 0x000fe200000000db */
[----:B------:R-:W-:Y:S01]  /*7b40*/  IMAD.X R9, R203, 0x1, R227, P6 ;  /* 0x00000001cb097824 */ /* 0x000fe200030e06e3 */
[----:B------:R-:W-:-:S02]  /*7b50*/  SHF.R.S32.HI R227, RZ, 0x1f, R48 ;  /* 0x0000001fffe37819 */ /* 0x000fc40000011430 */
[----:B------:R-:W-:Y:S02]  /*7b60*/  PRMT R218, RZ, 0x7610, R218 ;  /* 0x00007610ffda7816 */ /* 0x000fe400000000da */
[----:B------:R-:W-:Y:S01]  /*7b70*/  PRMT R217, RZ, 0x7610, R217 ;  /* 0x00007610ffd97816 */ /* 0x000fe200000000d9 */
[----:B------:R0:W5:Y:S01]  /*7b80*/  @P1 LDG.E.U16 R219, desc[UR22][R6.64] ;  /* 0x0000001606db1981 */ /* 0x000162000c1e1500 */
[----:B------:R-:W-:Y:S02]  /*7b90*/  SHF.R.S32.HI R228, RZ, 0x1f, R47 ;  /* 0x0000001fffe47819 */ /* 0x000fe4000001142f */
[----:B------:R-:W-:Y:S01]  /*7ba0*/  SHF.L.U64.HI R227, R48, 0x1, R227 ;  /* 0x0000000130e37819 */ /* 0x000fe200000102e3 */
[----:B------:R1:W5:Y:S01]  /*7bb0*/  @P3 LDG.E.U16 R218, desc[UR22][R4.64] ;  /* 0x0000001604da3981 */ /* 0x000362000c1e1500 */
[----:B------:R-:W-:-:S03]  /*7bc0*/  SHF.L.U64.HI R228, R47, 0x1, R228 ;  /* 0x000000012fe47819 */ /* 0x000fc600000102e4 */
[----:B------:R4:W5:Y:S01]  /*7bd0*/  @P4 LDG.E.U16 R217, desc[UR22][R8.64] ;  /* 0x0000001608d94981 */ /* 0x000962000c1e1500 */
[-C--:B0-----:R-:W-:Y:S02]  /*7be0*/  LEA R6, P6, R48, R202.reuse, 0x1 ;  /* 0x000000ca30067211 */ /* 0x081fe400078c08ff */
[C---:B------:R-:W-:Y:S02]  /*7bf0*/  ISETP.GT.AND P4, PT, R0.reuse, 0x1c, PT ;  /* 0x0000001c0000780c */ /* 0x040fe40003f84270 */
[----:B-1----:R-:W-:Y:S01]  /*7c00*/  LEA R4, P1, R47, R202, 0x1 ;  /* 0x000000ca2f047211 */ /* 0x002fe200078208ff */
[C---:B------:R-:W-:Y:S01]  /*7c10*/  IMAD.X R7, R203.reuse, 0x1, R227, P6 ;  /* 0x00000001cb077824 */ /* 0x040fe200030e06e3 */
[----:B------:R-:W-:Y:S02]  /*7c20*/  SHF.R.S32.HI R227, RZ, 0x1f, R49 ;  /* 0x0000001fffe37819 */ /* 0x000fe40000011431 */
[C---:B------:R-:W-:Y:S01]  /*7c30*/  ISETP.GT.AND P3, PT, R0.reuse, 0x1d, PT ;  /* 0x0000001d0000780c */ /* 0x040fe20003f64270 */
[----:B------:R-:W-:Y:S01]  /*7c40*/  IMAD.X R5, R203, 0x1, R228, P1 ;  /* 0x00000001cb057824 */ /* 0x000fe200008e06e4 */
[----:B------:R-:W-:-:S02]  /*7c50*/  ISETP.GT.AND P1, PT, R0, RZ, PT ;  /* 0x000000ff0000720c */ /* 0x000fc40003f24270 */
[C---:B----4-:R-:W-:Y:S02]  /*7c60*/  LEA R8, P6, R49.reuse, R202, 0x1 ;  /* 0x000000ca31087211 */ /* 0x050fe400078c08ff */
[----:B------:R-:W-:Y:S02]  /*7c70*/  SHF.L.U64.HI R227, R49, 0x1, R227 ;  /* 0x0000000131e37819 */ /* 0x000fe400000102e3 */
[----:B------:R-:W-:Y:S02]  /*7c80*/  PRMT R220, RZ, 0x7610, R220 ;  /* 0x00007610ffdc7816 */ /* 0x000fe400000000dc */
[----:B------:R-:W-:Y:S01]  /*7c90*/  ISETP.GT.AND P5, PT, R0, 0x1b, PT ;  /* 0x0000001b0000780c */ /* 0x000fe20003fa4270 */
[----:B------:R-:W-:Y:S01]  /*7ca0*/  IMAD.X R9, R203, 0x1, R227, P6 ;  /* 0x00000001cb097824 */ /* 0x000fe200030e06e3 */
[----:B------:R-:W-:Y:S02]  /*7cb0*/  PRMT R221, RZ, 0x7610, R221 ;  /* 0x00007610ffdd7816 */ /* 0x000fe400000000dd */
[----:B------:R-:W-:Y:S01]  /*7cc0*/  SHF.R.S32.HI R227, RZ, 0x1f, R50 ;  /* 0x0000001fffe37819 */ /* 0x000fe20000011432 */
[----:B------:R0:W5:Y:S01]  /*7cd0*/  @P4 LDG.E.U16 R220, desc[UR22][R6.64] ;  /* 0x0000001606dc4981 */ /* 0x000162000c1e1500 */
[----:B------:R-:W-:-:S02]  /*7ce0*/  PRMT R223, RZ, 0x7610, R223 ;  /* 0x00007610ffdf7816 */ /* 0x000fc400000000df */
[C---:B------:R-:W-:Y:S01]  /*7cf0*/  SHF.L.U64.HI R227, R50.reuse, 0x1, R227 ;  /* 0x0000000132e37819 */ /* 0x040fe200000102e3 */
[----:B------:R1:W5:Y:S01]  /*7d00*/  @P3 LDG.E.U16 R221, desc[UR22][R8.64] ;  /* 0x0000001608dd3981 */ /* 0x000362000c1e1500 */
[----:B------:R-:W-:Y:S02]  /*7d10*/  PRMT R222, RZ, 0x7610, R222 ;  /* 0x00007610ffde7816 */ /* 0x000fe400000000de */
[----:B0-----:R-:W-:-:S04]  /*7d20*/  LEA R6, P6, R50, R202, 0x1 ;  /* 0x000000ca32067211 */ /* 0x001fc800078c08ff */
[----:B------:R0:W5:Y:S01]  /*7d30*/  @P5 LDG.E.U16 R222, desc[UR22][R4.64] ;  /* 0x0000001604de5981 */ /* 0x000162000c1e1500 */
[----:B-1----:R-:W-:Y:S02]  /*7d40*/  @P1 IMAD.MOV.U32 R8, RZ, RZ, R202 ;  /* 0x000000ffff081224 */ /* 0x002fe400078e00ca */
[----:B------:R-:W-:Y:S02]  /*7d50*/  @P1 IMAD.MOV.U32 R9, RZ, RZ, R203 ;  /* 0x000000ffff091224 */ /* 0x000fe400078e00cb */
[----:B------:R-:W-:Y:S01]  /*7d60*/  IMAD.X R7, R203, 0x1, R227, P6 ;  /* 0x00000001cb077824 */ /* 0x000fe200030e06e3 */
[----:B------:R-:W-:Y:S02]  /*7d70*/  SHF.R.S32.HI R227, RZ, 0x1f, R52 ;  /* 0x0000001fffe37819 */ /* 0x000fe40000011434 */
[C---:B------:R-:W-:Y:S01]  /*7d80*/  ISETP.GT.AND P3, PT, R0.reuse, 0x1e, PT ;  /* 0x0000001e0000780c */ /* 0x040fe20003f64270 */
[----:B------:R1:W5:Y:S01]  /*7d90*/  @P1 LDG.E.U16 R223, desc[UR22][R8.64] ;  /* 0x0000001608df1981 */ /* 0x000362000c1e1500 */
[----:B------:R-:W-:-:S02]  /*7da0*/  ISETP.GT.AND P4, PT, R0, 0x1f, PT ;  /* 0x0000001f0000780c */ /* 0x000fc40003f84270 */
[----:B------:R-:W-:Y:S01]  /*7db0*/  ISETP.GT.AND P6, PT, R0, 0x1, PT ;  /* 0x000000010000780c */ /* 0x000fe20003fc4270 */
[----:B------:R-:W-:Y:S01]  /*7dc0*/  USHF.L.U32 UR4, UR4, 0x1f, URZ ;  /* 0x0000001f04047899 */ /* 0x000fe200080006ff */
[CC--:B0-----:R-:W-:Y:S02]  /*7dd0*/  LEA R4, P5, R52.reuse, R202.reuse, 0x1 ;  /* 0x000000ca34047211 */ /* 0x0c1fe400078a08ff */
[----:B------:R-:W-:Y:S02]  /*7de0*/  SHF.L.U64.HI R227, R52, 0x1, R227 ;  /* 0x0000000134e37819 */ /* 0x000fe400000102e3 */
[----:B-1----:R-:W-:Y:S02]  /*7df0*/  IADD3 R8, P1, PT, R2, R202, RZ ;  /* 0x000000ca02087210 */ /* 0x002fe40007f3e0ff */
[----:B------:R-:W-:Y:S01]  /*7e00*/  PRMT R224, RZ, 0x7610, R224 ;  /* 0x00007610ffe07816 */ /* 0x000fe200000000e0 */
[C---:B------:R-:W-:Y:S01]  /*7e10*/  IMAD.X R5, R203.reuse, 0x1, R227, P5 ;  /* 0x00000001cb057824 */ /* 0x040fe200028e06e3 */
[----:B------:R-:W-:Y:S01]  /*7e20*/  PRMT R225, RZ, 0x7610, R225 ;  /* 0x00007610ffe17816 */ /* 0x000fe200000000e1 */
[----:B------:R-:W-:Y:S01]  /*7e30*/  IMAD.X R9, R203, 0x1, R51, P1 ;  /* 0x00000001cb097824 */ /* 0x000fe200008e0633 */
[----:B------:R-:W-:Y:S01]  /*7e40*/  PRMT R226, RZ, 0x7610, R226 ;  /* 0x00007610ffe27816 */ /* 0x000fe200000000e2 */
[----:B------:R-:W-:Y:S01]  /*7e50*/  IMAD.U32 R227, RZ, RZ, UR4 ;  /* 0x00000004ffe37e24 */ /* 0x000fe2000f8e00ff */
[----:B------:R-:W5:Y:S04]  /*7e60*/  @P3 LDG.E.U16 R224, desc[UR22][R6.64] ;  /* 0x0000001606e03981 */ /* 0x000f68000c1e1500 */
[----:B------:R2:W5:Y:S04]  /*7e70*/  @P4 LDG.E.U16 R226, desc[UR22][R4.64] ;  /* 0x0000001604e24981 */ /* 0x000568000c1e1500 */
[----:B------:R0:W5:Y:S01]  /*7e80*/  @P6 LDG.E.U16 R225, desc[UR22][R8.64] ;  /* 0x0000001608e16981 */ /* 0x000162000c1e1500 */
[----:B------:R-:W1:Y:S01]  /*7e90*/  SYNCS.PHASECHK.TRANS64.TRYWAIT P1, [UR8], R227 ;  /* 0x000000e3ff0075a7 */ /* 0x000e620008021108 */
[----:B--2---:R-:W-:-:S02]  /*7ea0*/  PRMT R5, R10, 0x5410, R12 ;  /* 0x000054100a057816 */ /* 0x004fc4000000000c */
[----:B---3--:R-:W-:Y:S01]  /*7eb0*/  PRMT R6, R11, 0x5410, R14 ;  /* 0x000054100b067816 */ /* 0x008fe2000000000e */
[----:B01----:R-:W-:Y:S06]  /*7ec0*/  @!P1 BRA `(.L_x_9) ;  /* 0x0000009800209947 */ /* 0x003fec0003800000 */
.L_x_17:
[----:B------:R0:W-:Y:S01]  /*7ed0*/  STL [R1+0xc], R2 ;  /* 0x00000c0201007387 */ /* 0x0001e20000100800 */
[----:B-----5:R-:W-:Y:S01]  /*7ee0*/  PRMT R7, R13, 0x5410, R16 ;  /* 0x000054100d077816 */ /* 0x020fe20000000010 */
[C---:B------:R-:W-:Y:S01]  /*7ef0*/  IMAD.WIDE R72, R34.reuse, 0x2, R72 ;  /* 0x0000000222487825 */ /* 0x040fe200078e0248 */
[----:B------:R-:W-:Y:S02]  /*7f00*/  PRMT R8, R15, 0x5410, R18 ;  /* 0x000054100f087816 */ /* 0x000fe40000000012 */
[----:B------:R-:W-:Y:S01]  /*7f10*/  PRMT R9, R17, 0x5410, R205 ;  /* 0x0000541011097816 */ /* 0x000fe200000000cd */
[----:B------:R-:W-:Y:S01]  /*7f20*/  IMAD.WIDE R76, R34, 0x2, R76 ;  /* 0x00000002224c7825 */ /* 0x000fe200078e024c */
[----:B------:R-:W-:Y:S02]  /*7f30*/  PRMT R10, R19, 0x5410, R207 ;  /* 0x00005410130a7816 */ /* 0x000fe400000000cf */
[----:B------:R-:W-:Y:S01]  /*7f40*/  PRMT R11, R206, 0x5410, R209 ;  /* 0x00005410ce0b7816 */ /* 0x000fe200000000d1 */
[----:B0-----:R-:W0:Y:S01]  /*7f50*/  S2R R2, SR_TID.X ;  /* 0x0000000000027919 */ /* 0x001e220000002100 */
[----:B------:R-:W-:Y:S01]  /*7f60*/  PRMT R12, R208, 0x5410, R211 ;  /* 0x00005410d00c7816 */ /* 0x000fe200000000d3 */
[----:B------:R-:W-:Y:S01]  /*7f70*/  IMAD.WIDE R80, R34, 0x2, R80 ;  /* 0x0000000222507825 */ /* 0x000fe200078e0250 */
[----:B------:R-:W-:-:S02]  /*7f80*/  PRMT R13, R210, 0x5410, R213 ;  /* 0x00005410d20d7816 */ /* 0x000fc400000000d5 */
[----:B------:R-:W-:Y:S01]  /*7f90*/  PRMT R14, R212, 0x5410, R215 ;  /* 0x00005410d40e7816 */ /* 0x000fe200000000d7 */
[----:B------:R-:W-:Y:S01]  /*7fa0*/  IMAD.WIDE R84, R34, 0x2, R84 ;  /* 0x0000000222547825 */ /* 0x000fe200078e0254 */
[----:B------:R-:W-:Y:S02]  /*7fb0*/  PRMT R15, R214, 0x5410, R216 ;  /* 0x00005410d60f7816 */ /* 0x000fe400000000d8 */
[----:B------:R-:W-:Y:S01]  /*7fc0*/  PRMT R16, R218, 0x5410, R219 ;  /* 0x00005410da107816 */ /* 0x000fe200000000db */
[----:B------:R-:W-:Y:S01]  /*7fd0*/  IMAD.WIDE R88, R34, 0x2, R88 ;  /* 0x0000000222587825 */ /* 0x000fe200078e0258 */
[----:B------:R-:W-:Y:S02]  /*7fe0*/  PRMT R17, R217, 0x5410, R222 ;  /* 0x00005410d9117816 */ /* 0x000fe400000000de */
[----:B------:R-:W-:Y:S01]  /*7ff0*/  PRMT R18, R220, 0x5410, R221 ;  /* 0x00005410dc127816 */ /* 0x000fe200000000dd */
[----:B------:R-:W-:Y:S01]  /*8000*/  IMAD.WIDE R92, R34, 0x2, R92 ;  /* 0x00000002225c7825 */ /* 0x000fe200078e025c */
[----:B------:R-:W-:-:S02]  /*8010*/  PRMT R19, R224, 0x5410, R226 ;  /* 0x00005410e0137816 */ /* 0x000fc400000000e2 */
[----:B------:R-:W-:Y:S01]  /*8020*/  PRMT R4, R223, 0x5410, R225 ;  /* 0x00005410df047816 */ /* 0x000fe200000000e1 */
[----:B------:R-:W-:-:S03]  /*8030*/  IMAD.WIDE R96, R34, 0x2, R96 ;  /* 0x0000000222607825 */ /* 0x000fc600078e0260 */
[----:B------:R1:W-:Y:S01]  /*8040*/  STTM.x16 tmem[UR12+0x100], R4 ;  /* 0x00010004000079ed */ /* 0x0003e2000824000c */
[----:B------:R-:W2:Y:S01]  /*8050*/  FENCE.VIEW.ASYNC.T ;  /* 0x00000000000073c6 */ /* 0x000ea20000000200 */
[----:B------:R-:W-:-:S04]  /*8060*/  IMAD.WIDE R100, R34, 0x2, R100 ;  /* 0x0000000222647825 */ /* 0x000fc800078e0264 */
[----:B------:R-:W-:-:S04]  /*8070*/  IMAD.WIDE R104, R34, 0x2, R104 ;  /* 0x0000000222687825 */ /* 0x000fc800078e0268 */
[----:B------:R-:W-:Y:S01]  /*8080*/  IMAD.WIDE R108, R34, 0x2, R108 ;  /* 0x00000002226c7825 */ /* 0x000fe200078e026c */
[----:B0-----:R-:W-:-:S03]  /*8090*/  LOP3.LUT R2, R2, 0x1f, RZ, 0xc0, !PT ;  /* 0x0000001f02027812 */ /* 0x001fc600078ec0ff */
[----:B------:R-:W-:Y:S01]  /*80a0*/  IMAD.WIDE R112, R34, 0x2, R112 ;  /* 0x0000000222707825 */ /* 0x000fe200078e0270 */
[----:B------:R-:W-:Y:S02]  /*80b0*/  ISETP.GE.AND P1, PT, R2, R0, PT ;  /* 0x000000000200720c */ /* 0x000fe40003f26270 */
[----:B------:R-:W-:Y:S01]  /*80c0*/  PRMT R205, RZ, 0x7610, R205 ;  /* 0x00007610ffcd7816 */ /* 0x000fe200000000cd */
[C---:B------:R-:W-:Y:S01]  /*80d0*/  IMAD.WIDE R116, R34.reuse, 0x2, R116 ;  /* 0x0000000222747825 */ /* 0x040fe200078e0274 */
[----:B------:R-:W-:Y:S01]  /*80e0*/  PRMT R207, RZ, 0x7610, R207 ;  /* 0x00007610ffcf7816 */ /* 0x000fe200000000cf */
[----:B------:R0:W5:Y:S01]  /*80f0*/  LDL.LU R2, [R1+0xc] ;  /* 0x00000c0001027983 */ /* 0x0001620000300800 */
[----:B------:R-:W-:Y:S01]  /*8100*/  PRMT R209, RZ, 0x7610, R209 ;  /* 0x00007610ffd17816 */ /* 0x000fe200000000d1 */
[C---:B------:R-:W-:Y:S01]  /*8110*/  IMAD.WIDE R120, R34.reuse, 0x2, R120 ;  /* 0x0000000222787825 */ /* 0x040fe200078e0278 */
[----:B------:R-:W-:Y:S02]  /*8120*/  PRMT R211, RZ, 0x7610, R211 ;  /* 0x00007610ffd37816 */ /* 0x000fe400000000d3 */
[----:B------:R-:W-:Y:S01]  /*8130*/  PRMT R213, RZ, 0x7610, R213 ;  /* 0x00007610ffd57816 */ /* 0x000fe200000000d5 */
[----:B------:R-:W-:Y:S01]  /*8140*/  IMAD.WIDE R124, R34, 0x2, R124 ;  /* 0x00000002227c7825 */ /* 0x000fe200078e027c */
[----:B------:R-:W-:-:S02]  /*8150*/  PRMT R215, RZ, 0x7610, R215 ;  /* 0x00007610ffd77816 */ /* 0x000fc400000000d7 */
[----:B------:R-:W-:Y:S01]  /*8160*/  PRMT R217, RZ, 0x7610, R217 ;  /* 0x00007610ffd97816 */ /* 0x000fe200000000d9 */
[C---:B------:R-:W-:Y:S01]  /*8170*/  IMAD.WIDE R128, R34.reuse, 0x2, R128 ;  /* 0x0000000222807825 */ /* 0x040fe200078e0280 */
[----:B------:R-:W-:Y:S02]  /*8180*/  PRMT R219, RZ, 0x7610, R219 ;  /* 0x00007610ffdb7816 */ /* 0x000fe400000000db */
[----:B------:R-:W-:Y:S01]  /*8190*/  PRMT R221, RZ, 0x7610, R221 ;  /* 0x00007610ffdd7816 */ /* 0x000fe200000000dd */
[C---:B------:R-:W-:Y:S01]  /*81a0*/  IMAD.WIDE R132, R34.reuse, 0x2, R132 ;  /* 0x0000000222847825 */ /* 0x040fe200078e0284 */
[----:B--2---:R-:W-:Y:S01]  /*81b0*/  BAR.SYNC.DEFER_BLOCKING 0x0 ;  /* 0x0000000000007b1d */ /* 0x004fe20000010000 */
[----:B------:R-:W-:Y:S02]  /*81c0*/  PRMT R223, RZ, 0x7610, R223 ;  /* 0x00007610ffdf7816 */ /* 0x000fe400000000df */
[----:B-1----:R-:W-:Y:S01]  /*81d0*/  PRMT R4, RZ, 0x7610, R4 ;  /* 0x00007610ff047816 */ /* 0x002fe20000000004 */
[----:B------:R-:W-:Y:S01]  /*81e0*/  IMAD.WIDE R136, R34, 0x2, R136 ;  /* 0x0000000222887825 */ /* 0x000fe200078e0288 */
[----:B------:R-:W-:-:S02]  /*81f0*/  PRMT R6, RZ, 0x7610, R6 ;  /* 0x00007610ff067816 */ /* 0x000fc40000000006 */
[----:B------:R-:W-:Y:S01]  /*8200*/  PRMT R8, RZ, 0x7610, R8 ;  /* 0x00007610ff087816 */ /* 0x000fe20000000008 */
[C---:B------:R-:W-:Y:S01]  /*8210*/  IMAD.WIDE R140, R34.reuse, 0x2, R140 ;  /* 0x00000002228c7825 */ /* 0x040fe200078e028c */
[----:B------:R-:W-:Y:S02]  /*8220*/  PRMT R10, RZ, 0x7610, R10 ;  /* 0x00007610ff0a7816 */ /* 0x000fe4000000000a */
        /* <DEDUP_REMOVED lines=11> */
[----:B------:R-:W-:Y:S01]  /*82e0*/  PRMT R231, RZ, 0x7610, R231 ;  /* 0x00007610ffe77816 */ /* 0x000fe200000000e7 */
[----:B------:R-:W2:Y:S01]  /*82f0*/  @!P1 LDG.E.U16 R211, desc[UR22][R152.64] ;  /* 0x0000001698d39981 */ /* 0x000ea2000c1e1500 */
[----:B------:R-:W-:Y:S01]  /*8300*/  PRMT R232, RZ, 0x7610, R232 ;  /* 0x00007610ffe87816 */ /* 0x000fe200000000e8 */
[C---:B------:R-:W-:Y:S01]  /*8310*/  IMAD.WIDE R160, R34.reuse, 0x2, R160 ;  /* 0x0000000222a07825 */ /* 0x040fe200078e02a0 */
[----:B------:R-:W-:Y:S01]  /*8320*/  PRMT R233, RZ, 0x7610, R233 ;  /* 0x00007610ffe97816 */ /* 0x000fe200000000e9 */
[----:B------:R-:W3:Y:S01]  /*8330*/  @!P1 LDG.E.U16 R209, desc[UR22][R156.64] ;  /* 0x000000169cd19981 */ /* 0x000ee2000c1e1500 */
[----:B------:R-:W-:Y:S01]  /*8340*/  PRMT R234, RZ, 0x7610, R234 ;  /* 0x00007610ffea7816 */ /* 0x000fe200000000ea */
[C---:B------:R-:W-:Y:S01]  /*8350*/  IMAD.WIDE R164, R34.reuse, 0x2, R164 ;  /* 0x0000000222a47825 */ /* 0x040fe200078e02a4 */
[----:B------:R-:W-:Y:S01]  /*8360*/  PRMT R235, RZ, 0x7610, R235 ;  /* 0x00007610ffeb7816 */ /* 0x000fe200000000eb */
[----:B------:R-:W4:Y:S01]  /*8370*/  @!P1 LDG.E.U16 R207, desc[UR22][R160.64] ;  /* 0x00000016a0cf9981 */ /* 0x000f22000c1e1500 */
        /* <DEDUP_REMOVED lines=75> */
[----:B------:R-:W4:Y:S02]  /*8830*/  @!P1 LDG.E.U16 R231, desc[UR22][R112.64] ;  /* 0x0000001670e79981 */ /* 0x000f24000c1e1500 */
[----:B------:R-:W-:-:S02]  /*8840*/  IMAD.WIDE R118, R34, 0x2, R118 ;  /* 0x0000000222767825 */ /* 0x000fc400078e0276 */
[----:B------:R-:W4:Y:S02]  /*8850*/  @!P1 LDG.E.U16 R232, desc[UR22][R108.64] ;  /* 0x000000166ce89981 */ /* 0x000f24000c1e1500 */
[C---:B------:R-:W-:Y:S02]  /*8860*/  IMAD.WIDE R122, R34.reuse, 0x2, R122 ;  /* 0x00000002227a7825 */ /* 0x040fe400078e027a */
[----:B------:R-:W4:Y:S02]  /*8870*/  @!P1 LDG.E.U16 R233, desc[UR22][R104.64] ;  /* 0x0000001668e99981 */ /* 0x000f24000c1e1500 */
[C---:B------:R-:W-:Y:S02]  /*8880*/  IMAD.WIDE R126, R34.reuse, 0x2, R126 ;  /* 0x00000002227e7825 */ /* 0x040fe400078e027e */
        /* <DEDUP_REMOVED lines=35> */
[----:B------:R-:W-:Y:S02]  /*8ac0*/  IMAD.WIDE R70, R34, 0x2, R70 ;  /* 0x0000000222467825 */ /* 0x000fe400078e0246 */
[----:B------:R-:W4:Y:S04]  /*8ad0*/  @!P1 LDG.E.U16 R5, desc[UR22][R194.64] ;  /* 0x00000016c2059981 */ /* 0x000f28000c1e1500 */
        /* <DEDUP_REMOVED lines=20> */
[----:B------:R-:W4:Y:S01]  /*8c20*/  @!P1 LDG.E.U16 R252, desc[UR22][R70.64] ;  /* 0x0000001646fc9981 */ /* 0x000f22000c1e1500 */
[----:B------:R-:W-:Y:S01]  /*8c30*/  BAR.SYNC.DEFER_BLOCKING 0x0 ;  /* 0x0000000000007b1d */ /* 0x000fe20000010000 */
[----:B------:R-:W-:-:S04]  /*8c40*/  ULEA UR8, UR21, UR11, 0x3 ;  /* 0x0000000b15087291 */ /* 0x000fc8000f8e18ff */
[----:B------:R-:W-:Y:S01]  /*8c50*/  UIADD3 UR8, UPT, UPT, UR8, 0x8000, URZ ;  /* 0x0000800008087890 */ /* 0x000fe2000fffe0ff */
[----:B--2---:R0:W-:Y:S04]  /*8c60*/  STS.U16 [R32+UR11+0x5600], R211 ;  /* 0x005600d320007988 */ /* 0x0041e8000800040b */
[----:B---3--:R0:W-:Y:S04]  /*8c70*/  STS.U16 [R32+UR11+0x5400], R209 ;  /* 0x005400d120007988 */ /* 0x0081e8000800040b */
[----:B----4-:R0:W-:Y:S04]  /*8c80*/  STS.U16 [R32+UR11+0x5200], R207 ;  /* 0x005200cf20007988 */ /* 0x0101e8000800040b */
        /* <DEDUP_REMOVED lines=62> */
[----:B-1----:R-:W1:Y:S02]  /*9070*/  FENCE.VIEW.ASYNC.S ;  /* 0x00000000000073c6 */ /* 0x002e640000000000 */
[----:B-1----:R-:W-:Y:S06]  /*9080*/  BAR.SYNC.DEFER_BLOCKING 0x0 ;  /* 0x0000000000007b1d */ /* 0x002fec0000010000 */
[----:B------:R-:W-:Y:S05]  /*9090*/  @P0 BRA `(.L_x_10) ;  /* 0x0000000000340947 */ /* 0x000fea0003800000 */
[----:B------:R-:W-:Y:S01]  /*90a0*/  UIADD3 UR24, UPT, UPT, UR10, 0x108, URZ ;  /* 0x000001080a187890 */ /* 0x000fe2000fffe0ff */
[----:B------:R-:W-:Y:S01]  /*90b0*/  UMOV UR16, UR6 ;  /* 0x0000000600107c82 */ /* 0x000fe20008000000 */
[----:B------:R-:W-:Y:S01]  /*90c0*/  UMOV UR17, 0x80004020 ;  /* 0x8000402000117882 */ /* 0x000fe20000000000 */
[----:B------:R-:W-:Y:S01]  /*90d0*/  UMOV UR18, 0x0 ;  /* 0x0000000000127882 */ /* 0x000fe20000000000 */
[----:B------:R-:W-:Y:S01]  /*90e0*/  UMOV UR19, 0x8400490 ;  /* 0x0840049000137882 */ /* 0x000fe20000000000 */
[----:B------:R-:W-:Y:S01]  /*90f0*/  UMOV UR9, URZ ;  /* 0x000000ff00097c82 */ /* 0x000fe20008000000 */
[----:B------:R-:W-:Y:S01]  /*9100*/  UMOV UR26, 0x0 ;  /* 0x00000000001a7882 */ /* 0x000fe20000000000 */
[----:B------:R-:W-:Y:S01]  /*9110*/  UMOV UR27, 0x8400490 ;  /* 0x08400490001b7882 */ /* 0x000fe20000000000 */
[----:B------:R1:W-:Y:S01]  /*9120*/  UTCHMMA tmem[UR13], gdesc[UR16], tmem[UR10], tmem[UR18], idesc[UR19], UPT ;  /* 0x00ff12100d0079ea */ /* 0x0003e2000b80000a */
[----:B------:R-:W-:Y:S01]  /*9130*/  UMOV UR4, UR8 ;  /* 0x0000000800047c82 */ /* 0x000fe20008000000 */
[----:B------:R1:W-:Y:S01]  /*9140*/  UTCHMMA tmem[UR24], gdesc[UR14], tmem[UR10], tmem[UR26], idesc[UR27], UPT ;  /* 0x00ff1a0e180079ea */ /* 0x0003e2000b80000a */
[----:B------:R1:W-:Y:S01]  /*9150*/  UTCBAR [UR4], URZ ;  /* 0x000000ff040073e9 */ /* 0x0003e200080000ff */
[----:B------:R-:W-:-:S02]  /*9160*/  NOP ;  /* 0x0000000000007918 */ /* 0x000fc40000000000 */
.L_x_10:
[----:B------:R-:W-:Y:S01]  /*9170*/  UIADD3 UR21, UPT, UPT, UR21, 0x1, URZ ;  /* 0x0000000115157890 */ /* 0x000fe2000fffe0ff */
[----:B0-----:R-:W-:Y:S01]  /*9180*/  IMAD.MOV.U32 R4, RZ, RZ, R202 ;  /* 0x000000ffff047224 */ /* 0x001fe200078e00ca */
[----:B------:R-:W-:Y:S01]  /*9190*/  UIADD3 UR20, UPT, UPT, UR20, -0x1, URZ ;  /* 0xffffffff14147890 */ /* 0x000fe2000fffe0ff */
[----:B------:R-:W-:Y:S01]  /*91a0*/  IMAD.MOV.U32 R5, RZ, RZ, R203 ;  /* 0x000000ffff057224 */ /* 0x000fe200078e00cb */
[----:B------:R-:W-:Y:S01]  /*91b0*/  UISETP.GT.AND UP1, UPT, UR21, 0x1, UPT ;  /* 0x000000011500788c */ /* 0x000fe2000bf24270 */
[----:B------:R-:W-:Y:S02]  /*91c0*/  VIADD R0, R0, 0xffffffe0 ;  /* 0xffffffe000007836 */ /* 0x000fe40000000000 */
[----:B------:R-:W-:Y:S01]  /*91d0*/  IMAD.WIDE R4, R31, 0x2, R4 ;  /* 0x000000021f047825 */ /* 0x000fe200078e0204 */
[----:B-1----:R-:W-:Y:S02]  /*91e0*/  USEL UR4, URZ, 0x1, !UP1 ;  /* 0x00000001ff047887 */ /* 0x002fe4000c800000 */
[----:B------:R-:W-:Y:S01]  /*91f0*/  USEL UR21, UR21, URZ, !UP1 ;  /* 0x000000ff15157287 */ /* 0x000fe2000c800000 */
[----:B------:R-:W-:Y:S01]  /*9200*/  IMAD.MOV.U32 R202, RZ, RZ, R4 ;  /* 0x000000ffffca7224 */ /* 0x000fe200078e0004 */
[----:B------:R-:W-:Y:S01]  /*9210*/  UISETP.NE.U32.AND UP1, UPT, UR20, URZ, UPT ;  /* 0x000000ff1400728c */ /* 0x000fe2000bf25070 */
[----:B------:R-:W-:Y:S01]  /*9220*/  IMAD.MOV.U32 R203, RZ, RZ, R5 ;  /* 0x000000ffffcb7224 */ /* 0x000fe200078e0005 */
[----:B------:R-:W-:-:S03]  /*9230*/  ULOP3.LUT UR9, UR5, UR4, URZ, 0x3c, !UPT ;  /* 0x0000000405097292 */ /* 0x000fc6000f8e3cff */
[----:B------:R-:W-:-:S04]  /*9240*/  UMOV UR4, UR5 ;  /* 0x0000000500047c82 */ /* 0x000fc80008000000 */
[----:B------:R-:W-:Y:S01]  /*9250*/  UMOV UR5, UR9 ;  /* 0x0000000900057c82 */ /* 0x000fe20008000000 */
[----:B------:R-:W-:Y:S05]  /*9260*/  BRA.U UP1, `(.L_x_11) ;  /* 0xffffffe101407547 */ /* 0x000fea000b83ffff */
.L_x_8:
[----:B------:R-:W2:Y:S01]  /*9270*/  LDL.LU R6, [R1+0x8] ;  /* 0x0000080001067983 */ /* 0x000ea20000300800 */
[----:B------:R-:W0:Y:S03]  /*9280*/  LDCU.128 UR16, c[0x0][0x390] ;  /* 0x00007200ff1077ac */ /* 0x000e260008000c00 */
[----:B------:R-:W3:Y:S01]  /*9290*/  LDL.LU R5, [R1+0x4] ;  /* 0x0000040001057983 */ /* 0x000ee20000300800 */
[----:B------:R-:W1:Y:S03]  /*92a0*/  LDCU UR14, c[0x0][0x39c] ;  /* 0x00007380ff0e77ac */ /* 0x000e660008000800 */
[----:B------:R-:W0:Y:S01]  /*92b0*/  LDL.LU R4, [R1] ;  /* 0x0000000001047983 */ /* 0x000e220000300800 */
[----:B------:R-:W4:Y:S01]  /*92c0*/  LDCU UR6, c[0x0][0x3b4] ;  /* 0x00007680ff0677ac */ /* 0x000f220008000800 */
[----:B------:R-:W1:Y:S01]  /*92d0*/  S2R R7, SR_CgaCtaId ;  /* 0x0000000000077919 */ /* 0x000e620000008800 */
[----:B------:R-:W0:Y:S01]  /*92e0*/  LDCU UR5, c[0x0][0x3b8] ;  /* 0x00007700ff0577ac */ /* 0x000e220008000800 */
[----:B------:R-:W0:Y:S01]  /*92f0*/  LDCU UR7, c[0x0][0x39c] ;  /* 0x00007380ff0777ac */ /* 0x000e220008000800 */
[----:B------:R-:W0:Y:S01]  /*9300*/  LDCU UR9, c[0x0][0x39c] ;  /* 0x00007380ff0977ac */ /* 0x000e220008000800 */
[----:B------:R-:W0:Y:S01]  /*9310*/  LDCU UR13, c[0x0][0x39c] ;  /* 0x00007380ff0d77ac */ /* 0x000e220008000800 */
[----:B-1----:R-:W-:-:S05]  /*9320*/  IMAD.SHL.U32 R7, R7, 0x100, RZ ;  /* 0x0000010007077824 */ /* 0x002fca00078e00ff */
[----:B--2---:R-:W-:Y:S02]  /*9330*/  LOP3.LUT R0, R6, 0x100, R7, 0xf8, !PT ;  /* 0x0000010006007812 */ /* 0x004fe400078ef807 */
[----:B---3--:R-:W-:Y:S02]  /*9340*/  ISETP.GE.AND P3, PT, R5, 0x20, PT ;  /* 0x000000200500780c */ /* 0x008fe40003f66270 */
[----:B-----5:R-:W-:Y:S02]  /*9350*/  LOP3.LUT R2, R0, 0xff, RZ, 0xfc, !PT ;  /* 0x000000ff00027812 */ /* 0x020fe400078efcff */
[C---:B0-----:R-:W-:Y:S01]  /*9360*/  ISETP.GE.AND P0, PT, R4.reuse, UR18, PT ;  /* 0x0000001204007c0c */ /* 0x041fe2000bf06270 */
[----:B----4-:R-:W-:-:S03]  /*9370*/  IMAD R3, R4, UR6, RZ ;  /* 0x0000000604037c24 */ /* 0x010fc6000f8e02ff */
[----:B------:R-:W-:Y:S02]  /*9380*/  ISETP.LT.AND P1, PT, R2, UR14, !P0 ;  /* 0x0000000e02007c0c */ /* 0x000fe4000c721270 */
[----:B------:R-:W-:-:S03]  /*9390*/  LOP3.LUT R2, R0, 0x1, RZ, 0xfc, !PT ;  /* 0x0000000100027812 */ /* 0x000fc600078efcff */
[----:B------:R-:W-:Y:S08]  /*93a0*/  @!P3 BRA `(.L_x_12) ;  /* 0x000000000010b947 */ /* 0x000ff00003800000 */
[----:B------:R-:W-:-:S06]  /*93b0*/  USHF.L.U32 UR4, UR4, 0x1f, URZ ;  /* 0x0000001f04047899 */ /* 0x000fcc00080006ff */
[----:B------:R-:W-:-:S04]  /*93c0*/  IMAD.U32 R4, RZ, RZ, UR4 ;  /* 0x00000004ff047e24 */ /* 0x000fc8000f8e00ff */
[----:B------:R-:W0:Y:S02]  /*93d0*/  SYNCS.PHASECHK.TRANS64.TRYWAIT P3, [UR8], R4 ;  /* 0x00000004ff0075a7 */ /* 0x000e240008061108 */
[----:B0-----:R-:W-:Y:S05]  /*93e0*/  @!P3 BRA `(.L_x_13) ;  /* 0x0000008000e4b947 */ /* 0x001fea0003800000 */
.L_x_12:
[----:B------:R-:W-:Y:S01]  /*93f0*/  BAR.SYNC.DEFER_BLOCKING 0x0 ;  /* 0x0000000000007b1d */ /* 0x000fe20000010000 */
[----:B------:R-:W-:Y:S01]  /*9400*/  IMAD R4, R0, UR5, RZ ;  /* 0x0000000500047c24 */ /* 0x000fe2000f8e02ff */
[----:B------:R-:W-:Y:S02]  /*9410*/  ISETP.LT.AND P3, PT, R2, UR7, !P0 ;  /* 0x0000000702007c0c */ /* 0x000fe4000c761270 */
[----:B------:R-:W-:Y:S01]  /*9420*/  LOP3.LUT R6, R0, 0x2, RZ, 0xfc, !PT ;  /* 0x0000000200067812 */ /* 0x000fe200078efcff */
[----:B------:R-:W-:Y:S01]  /*9430*/  VIADD R5, R4, UR5 ;  /* 0x0000000504057c36 */ /* 0x000fe20008000000 */
[----:B------:R-:W-:Y:S01]  /*9440*/  LEA R2, P5, R3, UR16, 0x1 ;  /* 0x0000001003027c11 */ /* 0x000fe2000f8a08ff */
[----:B------:R-:W0:Y:S01]  /*9450*/  LDCU UR4, c[0x0][0x39c] ;  /* 0x00007380ff0477ac */ /* 0x000e220008000800 */
[----:B------:R-:W-:Y:S01]  /*9460*/  ISETP.LT.AND P4, PT, R6, UR9, !P0 ;  /* 0x0000000906007c0c */ /* 0x000fe2000c781270 */
[----:B------:R-:W-:Y:S01]  /*9470*/  VIADD R6, R5, UR5 ;  /* 0x0000000505067c36 */ /* 0x000fe20008000000 */
[----:B------:R-:W-:Y:S01]  /*9480*/  LEA.HI.X.SX32 R3, R3, UR17, 0x1, P5 ;  /* 0x0000001103037c11 */ /* 0x000fe2000a8f0eff */
[----:B------:R-:W1:Y:S01]  /*9490*/  LDCU UR6, c[0x0][0x39c] ;  /* 0x00007380ff0677ac */ /* 0x000e620008000800 */
[----:B------:R-:W-:-:S02]  /*94a0*/  LEA R138, P5, R4, R2, 0x1 ;  /* 0x00000002048a7211 */ /* 0x000fc400078a08ff */
[CC--:B------:R-:W-:Y:S01]  /*94b0*/  LEA R136, P6, R5.reuse, R2.reuse, 0x1 ;  /* 0x0000000205887211 */ /* 0x0c0fe200078c08ff */
[----:B------:R-:W2:Y:S01]  /*94c0*/  LDCU UR7, c[0x0][0x39c] ;  /* 0x00007380ff0777ac */ /* 0x000ea20008000800 */
[-C--:B------:R-:W-:Y:S01]  /*94d0*/  LEA.HI.X.SX32 R139, R4, R3.reuse, 0x1, P5 ;  /* 0x00000003048b7211 */ /* 0x080fe200028f0eff */
[C---:B------:R-:W-:Y:S01]  /*94e0*/  VIADD R4, R6.reuse, UR5 ;  /* 0x0000000506047c36 */ /* 0x040fe20008000000 */
[-C--:B------:R-:W-:Y:S02]  /*94f0*/  LEA.HI.X.SX32 R137, R5, R3.reuse, 0x1, P6 ;  /* 0x0000000305897211 */ /* 0x080fe400030f0eff */
[----:B------:R-:W-:Y:S01]  /*9500*/  LEA R134, P6, R6, R2, 0x1 ;  /* 0x0000000206867211 */ /* 0x000fe200078c08ff */
[----:B------:R-:W-:Y:S01]  /*9510*/  VIADD R5, R4, UR5 ;  /* 0x0000000504057c36 */ /* 0x000fe20008000000 */
[----:B------:R-:W-:Y:S01]  /*9520*/  LOP3.LUT R7, R0, 0x3, RZ, 0xfc, !PT ;  /* 0x0000000300077812 */ /* 0x000fe200078efcff */
[----:B------:R-:W3:Y:S02]  /*9530*/  @!P2 SYNCS.CCTL.IV [UR11+0x8000] ;  /* 0x00800000ff00a9b1 */ /* 0x000ee4000800000b */
[----:B---3--:R-:W-:Y:S01]  /*9540*/  BAR.SYNC.DEFER_BLOCKING 0x0 ;  /* 0x0000000000007b1d */ /* 0x008fe20000010000 */
[----:B------:R-:W-:-:S02]  /*9550*/  LEA.HI.X.SX32 R135, R6, R3, 0x1, P6 ;  /* 0x0000000306877211 */ /* 0x000fc400030f0eff */
[C---:B------:R-:W-:Y:S02]  /*9560*/  LEA R132, P6, R4.reuse, R2, 0x1 ;  /* 0x0000000204847211 */ /* 0x040fe400078c08ff */
[----:B------:R-:W-:Y:S02]  /*9570*/  ISETP.LT.AND P5, PT, R7, UR13, !P0 ;  /* 0x0000000d07007c0c */ /* 0x000fe4000c7a1270 */
[----:B------:R-:W-:Y:S01]  /*9580*/  LEA.HI.X.SX32 R133, R4, R3, 0x1, P6 ;  /* 0x0000000304857211 */ /* 0x000fe200030f0eff */
[----:B------:R-:W3:Y:S01]  /*9590*/  LDTM.x64 R68, tmem[UR12] ;  /* 0x0000000c004479ee */ /* 0x000ee20008340000 */
[----:B------:R-:W-:Y:S01]  /*95a0*/  VIADD R4, R5, UR5 ;  /* 0x0000000505047c36 */ /* 0x000fe20008000000 */
[C---:B------:R-:W-:Y:S02]  /*95b0*/  LOP3.LUT R7, R0.reuse, 0x4, RZ, 0xfc, !PT ;  /* 0x0000000400077812 */ /* 0x040fe400078efcff */
[----:B------:R-:W-:Y:S01]  /*95c0*/  LOP3.LUT R250, R0, 0x5, RZ, 0xfc, !PT ;  /* 0x0000000500fa7812 */ /* 0x000fe200078efcff */
[----:B------:R-:W4:Y:S01]  /*95d0*/  @!P2 SYNCS.CCTL.IV [UR11+0x8008] ;  /* 0x00800800ff00a9b1 */ /* 0x000f22000800000b */
[----:B0-----:R-:W-:Y:S01]  /*95e0*/  ISETP.LT.AND P2, PT, R7, UR4, !P0 ;  /* 0x0000000407007c0c */ /* 0x001fe2000c741270 */
[----:B------:R-:W0:Y:S01]  /*95f0*/  LDCU UR4, c[0x0][0x39c] ;  /* 0x00007380ff0477ac */ /* 0x000e220008000800 */
[----:B---3--:R-:W-:-:S02]  /*9600*/  F2FP.BF16.F32.PACK_AB R246, R131, R130 ;  /* 0x0000008283f6723e */ /* 0x008fc400000010ff */
[----:B------:R-:W-:Y:S02]  /*9610*/  LEA R130, P6, R5, R2, 0x1 ;  /* 0x0000000205827211 */ /* 0x000fe400078c08ff */
[----:B------:R-:W-:Y:S02]  /*9620*/  F2FP.BF16.F32.PACK_AB R242, R127, R126 ;  /* 0x0000007e7ff2723e */ /* 0x000fe400000010ff */
[-C--:B------:R-:W-:Y:S01]  /*9630*/  LEA.HI.X.SX32 R131, R5, R3.reuse, 0x1, P6 ;  /* 0x0000000305837211 */ /* 0x080fe200030f0eff */
[C---:B------:R-:W-:Y:S01]  /*9640*/  VIADD R5, R4.reuse, UR5 ;  /* 0x0000000504057c36 */ /* 0x040fe20008000000 */
[C---:B------:R-:W-:Y:S02]  /*9650*/  LEA R126, P6, R4.reuse, R2, 0x1 ;  /* 0x00000002047e7211 */ /* 0x040fe400078c08ff */
[----:B------:R-:W-:Y:S02]  /*9660*/  F2FP.BF16.F32.PACK_AB R238, R123, R122 ;  /* 0x0000007a7bee723e */ /* 0x000fe400000010ff */
[----:B------:R-:W-:Y:S01]  /*9670*/  LEA.HI.X.SX32 R127, R4, R3, 0x1, P6 ;  /* 0x00000003047f7211 */ /* 0x000fe200030f0eff */
[C---:B------:R-:W-:Y:S01]  /*9680*/  VIADD R4, R5.reuse, UR5 ;  /* 0x0000000505047c36 */ /* 0x040fe20008000000 */
[----:B------:R-:W-:-:S02]  /*9690*/  LEA R122, P6, R5, R2, 0x1 ;  /* 0x00000002057a7211 */ /* 0x000fc400078c08ff */
        /* <DEDUP_REMOVED lines=29> */
[----:B------:R-:W-:Y:S01]  /*9870*/  F2FP.BF16.F32.PACK_AB R208, R91, R90 ;  /* 0x0000005a5bd0723e */ /* 0x000fe200000010ff */
[----:B------:R-:W-:Y:S01]  /*9880*/  VIADD R90, R5, UR5 ;  /* 0x00000005055a7c36 */ /* 0x000fe20008000000 */
[----:B------:R-:W-:-:S02]  /*9890*/  LEA.HI.X.SX32 R97, R4, R3, 0x1, P6 ;  /* 0x0000000304617211 */ /* 0x000fc400030f0eff */
[----:B------:R-:W-:Y:S02]  /*98a0*/  LEA R100, P6, R5, R2, 0x1 ;  /* 0x0000000205647211 */ /* 0x000fe400078c08ff */
[----:B------:R-:W-:Y:S02]  /*98b0*/  F2FP.BF16.F32.PACK_AB R224, R109, R108 ;  /* 0x0000006c6de0723e */ /* 0x000fe400000010ff */
[----:B------:R-:W-:Y:S01]  /*98c0*/  F2FP.BF16.F32.PACK_AB R202, R87, R86 ;  /* 0x0000005657ca723e */ /* 0x000fe200000010ff */
[C---:B------:R-:W-:Y:S01]  /*98d0*/  VIADD R86, R90.reuse, UR5 ;  /* 0x000000055a567c36 */ /* 0x040fe20008000000 */
[----:B------:R-:W-:Y:S02]  /*98e0*/  LEA.HI.X.SX32 R101, R5, R3, 0x1, P6 ;  /* 0x0000000305657211 */ /* 0x000fe400030f0eff */
[----:B------:R-:W-:Y:S01]  /*98f0*/  LEA R108, P6, R90, R2, 0x1 ;  /* 0x000000025a6c7211 */ /* 0x000fe200078c08ff */
[----:B------:R-:W3:Y:S01]  /*9900*/  LDTM.x64 R4, tmem[UR12+0x40] ;  /* 0x0000400c000479ee */ /* 0x000ee20008340000 */
[----:B------:R-:W-:-:S02]  /*9910*/  F2FP.BF16.F32.PACK_AB R228, R113, R112 ;  /* 0x0000007071e4723e */ /* 0x000fc400000010ff */
[----:B------:R-:W-:Y:S01]  /*9920*/  F2FP.BF16.F32.PACK_AB R200, R85, R84 ;  /* 0x0000005455c8723e */ /* 0x000fe200000010ff */
[----:B------:R-:W-:Y:S01]  /*9930*/  VIADD R84, R86, UR5 ;  /* 0x0000000556547c36 */ /* 0x000fe20008000000 */
[-C--:B------:R-:W-:Y:S02]  /*9940*/  LEA.HI.X.SX32 R109, R90, R3.reuse, 0x1, P6 ;  /* 0x000000035a6d7211 */ /* 0x080fe400030f0eff */
[----:B------:R-:W-:Y:S02]  /*9950*/  LEA R112, P6, R86, R2, 0x1 ;  /* 0x0000000256707211 */ /* 0x000fe400078c08ff */
[----:B------:R-:W-:Y:S02]  /*9960*/  F2FP.BF16.F32.PACK_AB R232, R117, R116 ;  /* 0x0000007475e8723e */ /* 0x000fe400000010ff */
[----:B------:R-:W-:Y:S01]  /*9970*/  F2FP.BF16.F32.PACK_AB R196, R81, R80 ;  /* 0x0000005051c4723e */ /* 0x000fe200000010ff */
[----:B------:R-:W-:Y:S01]  /*9980*/  VIADD R80, R84, UR5 ;  /* 0x0000000554507c36 */ /* 0x000fe20008000000 */
[----:B------:R-:W-:-:S02]  /*9990*/  LEA.HI.X.SX32 R113, R86, R3, 0x1, P6 ;  /* 0x0000000356717211 */ /* 0x000fc400030f0eff */
[----:B------:R-:W-:Y:S02]  /*99a0*/  LEA R116, P6, R84, R2, 0x1 ;  /* 0x0000000254747211 */ /* 0x000fe400078c08ff */
[----:B------:R-:W-:Y:S02]  /*99b0*/  F2FP.BF16.F32.PACK_AB R240, R125, R124 ;  /* 0x0000007c7df0723e */ /* 0x000fe400000010ff */
[----:B------:R-:W-:Y:S01]  /*99c0*/  F2FP.BF16.F32.PACK_AB R192, R77, R76 ;  /* 0x0000004c4dc0723e */ /* 0x000fe200000010ff */
[----:B------:R-:W-:Y:S01]  /*99d0*/  VIADD R76, R80, UR5 ;  /* 0x00000005504c7c36 */ /* 0x000fe20008000000 */
[----:B------:R-:W-:Y:S02]  /*99e0*/  LEA.HI.X.SX32 R117, R84, R3, 0x1, P6 ;  /* 0x0000000354757211 */ /* 0x000fe400030f0eff */
[----:B------:R-:W-:Y:S02]  /*99f0*/  LEA R124, P6, R80, R2, 0x1 ;  /* 0x00000002507c7211 */ /* 0x000fe400078c08ff */
        /* <DEDUP_REMOVED lines=11> */
[----:B---3--:R-:W-:Y:S01]  /*9ab0*/  F2FP.BF16.F32.PACK_AB R121, R65, R64 ;  /* 0x000000404179723e */ /* 0x008fe200000010ff */
[----:B------:R-:W-:Y:S01]  /*9ac0*/  VIADD R64, R68, UR5 ;  /* 0x0000000544407c36 */ /* 0x000fe20008000000 */
[-C--:B------:R-:W-:Y:S02]  /*9ad0*/  LEA.HI.X.SX32 R143, R72, R3.reuse, 0x1, P6 ;  /* 0x00000003488f7211 */ /* 0x080fe400030f0eff */
[----:B------:R-:W-:Y:S02]  /*9ae0*/  LEA R144, P6, R68, R2, 0x1 ;  /* 0x0000000244907211 */ /* 0x000fe400078c08ff */
[----:B------:R-:W-:Y:S01]  /*9af0*/  F2FP.BF16.F32.PACK_AB R141, R61, R60 ;  /* 0x0000003c3d8d723e */ /* 0x000fe200000010ff */
[----:B------:R-:W-:Y:S01]  /*9b00*/  VIADD R60, R64, UR5 ;  /* 0x00000005403c7c36 */ /* 0x000fe20008000000 */
[----:B------:R-:W-:-:S02]  /*9b10*/  LEA.HI.X.SX32 R145, R68, R3, 0x1, P6 ;  /* 0x0000000344917211 */ /* 0x000fc400030f0eff */
[----:B------:R-:W-:Y:S02]  /*9b20*/  LEA R148, P6, R64, R2, 0x1 ;  /* 0x0000000240947211 */ /* 0x000fe400078c08ff */
[----:B------:R-:W-:Y:S01]  /*9b30*/  F2FP.BF16.F32.PACK_AB R147, R57, R56 ;  /* 0x000000383993723e */ /* 0x000fe200000010ff */
        /* <DEDUP_REMOVED lines=39> */
[----:B------:R-:W-:Y:S02]  /*9db0*/  F2FP.BF16.F32.PACK_AB R212, R95, R94 ;  /* 0x0000005e5fd4723e */ /* 0x000fe400000010ff */
[----:B------:R-:W-:Y:S02]  /*9dc0*/  F2FP.BF16.F32.PACK_AB R210, R93, R92 ;  /* 0x0000005c5dd2723e */ /* 0x000fe400000010ff */
[----:B------:R-:W-:Y:S02]  /*9dd0*/  F2FP.BF16.F32.PACK_AB R204, R89, R88 ;  /* 0x0000005859cc723e */ /* 0x000fe400000010ff */
[----:B------:R-:W-:Y:S02]  /*9de0*/  F2FP.BF16.F32.PACK_AB R198, R83, R82 ;  /* 0x0000005253c6723e */ /* 0x000fe400000010ff */
[----:B------:R-:W-:-:S02]  /*9df0*/  F2FP.BF16.F32.PACK_AB R194, R79, R78 ;  /* 0x0000004e4fc2723e */ /* 0x000fc400000010ff */
[----:B------:R-:W-:Y:S02]  /*9e00*/  F2FP.BF16.F32.PACK_AB R190, R75, R74 ;  /* 0x0000004a4bbe723e */ /* 0x000fe400000010ff */
        /* <DEDUP_REMOVED lines=10> */
[----:B------:R-:W-:Y:S01]  /*9eb0*/  F2FP.BF16.F32.PACK_AB R201, R19, R18 ;  /* 0x0000001213c9723e */ /* 0x000fe200000010ff */
[----:B------:R-:W3:Y:S01]  /*9ec0*/  LDTM.x64 R32, tmem[UR12+0x80] ;  /* 0x0000800c002079ee */ /* 0x000ee20008340000 */
[----:B------:R-:W-:Y:S01]  /*9ed0*/  LEA.HI.X.SX32 R177, R24, R3, 0x1, P6 ;  /* 0x0000000318b17211 */ /* 0x000fe200030f0eff */
[C---:B------:R-:W-:Y:S01]  /*9ee0*/  VIADD R18, R22.reuse, UR5 ;  /* 0x0000000516127c36 */ /* 0x040fe20008000000 */
[----:B------:R-:W-:-:S02]  /*9ef0*/  LEA R180, P6, R22, R2, 0x1 ;  /* 0x0000000216b47211 */ /* 0x000fc400078c08ff */
[----:B------:R-:W-:Y:S01]  /*9f00*/  PRMT R251, R105, 0x7610, R251 ;  /* 0x0000761069fb7816 */ /* 0x000fe200000000fb */
[----:B------:R-:W-:Y:S01]  /*9f10*/  VIADD R206, R18, UR5 ;  /* 0x0000000512ce7c36 */ /* 0x000fe20008000000 */
[-C--:B------:R-:W-:Y:S02]  /*9f20*/  LEA.HI.X.SX32 R181, R22, R3.reuse, 0x1, P6 ;  /* 0x0000000316b57211 */ /* 0x080fe400030f0eff */
[C---:B------:R-:W-:Y:S02]  /*9f30*/  LEA R182, P6, R18.reuse, R2, 0x1 ;  /* 0x0000000212b67211 */ /* 0x040fe400078c08ff */
[----:B------:R-:W-:Y:S02]  /*9f40*/  F2FP.BF16.F32.PACK_AB R189, R31, R30 ;  /* 0x0000001e1fbd723e */ /* 0x000fe400000010ff */
[----:B------:R-:W-:Y:S02]  /*9f50*/  LEA.HI.X.SX32 R183, R18, R3, 0x1, P6 ;  /* 0x0000000312b77211 */ /* 0x000fe400030f0eff */
[----:B------:R-:W-:-:S02]  /*9f60*/  LEA R186, P6, R206, R2, 0x1 ;  /* 0x00000002ceba7211 */ /* 0x000fc400078c08ff */
[----:B------:R-:W-:Y:S02]  /*9f70*/  F2FP.BF16.F32.PACK_AB R193, R27, R26 ;  /* 0x0000001a1bc1723e */ /* 0x000fe400000010ff */
[C---:B------:R-:W-:Y:S01]  /*9f80*/  LEA.HI.X.SX32 R187, R206.reuse, R3, 0x1, P6 ;  /* 0x00000003cebb7211 */ /* 0x040fe200030f0eff */
[----:B------:R-:W-:Y:S01]  /*9f90*/  VIADD R206, R206, UR5 ;  /* 0x00000005cece7c36 */ /* 0x000fe20008000000 */
[----:B------:R-:W-:Y:S02]  /*9fa0*/  ISETP.LT.AND P6, PT, R0, UR19, !P0 ;  /* 0x0000001300007c0c */ /* 0x000fe4000c7c1270 */
[----:B------:R-:W-:Y:S02]  /*9fb0*/  F2FP.BF16.F32.PACK_AB R199, R21, R20 ;  /* 0x0000001415c7723e */ /* 0x000fe400000010ff */
[----:B---3--:R-:W-:Y:S02]  /*9fc0*/  F2FP.BF16.F32.PACK_AB R68, R69, R68 ;  /* 0x000000444544723e */ /* 0x008fe400000010ff */
        /* <DEDUP_REMOVED lines=25> */
[----:B------:R-:W3:Y:S01]  /*a160*/  LDTM.x64 R4, tmem[UR12+0xc0] ;  /* 0x0000c00c000479ee */ /* 0x000ee20008340000 */
[----:B------:R-:W-:Y:S01]  /*a170*/  NOP ;  /* 0x0000000000007918 */ /* 0x000fe20000000000 */
[----:B------:R5:W-:Y:S01]  /*a180*/  @P6 STG.E.U16 desc[UR22][R138.64], R251 ;  /* 0x000000fb8a006986 */ /* 0x000be2000c101516 */
[----:B0-----:R-:W-:Y:S01]  /*a190*/  ISETP.LT.AND P6, PT, R250, UR4, !P0 ;  /* 0x00000004fa007c0c */ /* 0x001fe2000c7c1270 */
[----:B------:R-:W0:Y:S01]  /*a1a0*/  LDCU UR4, c[0x0][0x39c] ;  /* 0x00007380ff0477ac */ /* 0x000e220008000800 */
[----:B------:R-:W-:Y:S02]  /*a1b0*/  F2FP.BF16.F32.PACK_AB R73, R73, R72 ;  /* 0x000000484949723e */ /* 0x000fe400000010ff */
[----:B------:R-:W-:Y:S02]  /*a1c0*/  F2FP.BF16.F32.PACK_AB R74, R75, R74 ;  /* 0x0000004a4b4a723e */ /* 0x000fe400000010ff */
[----:B------:R-:W-:Y:S02]  /*a1d0*/  LOP3.LUT R75, R0, 0xae, RZ, 0xfc, !PT ;  /* 0x000000ae004b7812 */ /* 0x000fe400078efcff */
[----:B------:R-:W-:-:S02]  /*a1e0*/  F2FP.BF16.F32.PACK_AB R76, R77, R76 ;  /* 0x0000004c4d4c723e */ /* 0x000fc400000010ff */
[----:B------:R-:W-:Y:S02]  /*a1f0*/  F2FP.BF16.F32.PACK_AB R78, R79, R78 ;  /* 0x0000004e4f4e723e */ /* 0x000fe400000010ff */
[----:B-----5:R-:W-:Y:S02]  /*a200*/  PRMT R139, R105, 0x7632, R139 ;  /* 0x00007632698b7816 */ /* 0x020fe4000000008b */
[C---:B------:R-:W-:Y:S02]  /*a210*/  LOP3.LUT R105, R0.reuse, 0x6, RZ, 0xfc, !PT ;  /* 0x0000000600697812 */ /* 0x040fe400078efcff */
[----:B------:R-:W-:Y:S01]  /*a220*/  F2FP.BF16.F32.PACK_AB R80, R81, R80 ;  /* 0x000000505150723e */ /* 0x000fe200000010ff */
[----:B------:R5:W-:Y:S01]  /*a230*/  @P3 STG.E.U16 desc[UR22][R136.64], R139 ;  /* 0x0000008b88003986 */ /* 0x000be2000c101516 */
[----:B------:R-:W-:Y:S02]  /*a240*/  F2FP.BF16.F32.PACK_AB R82, R83, R82 ;  /* 0x000000525352723e */ /* 0x000fe400000010ff */
[----:B0-----:R-:W-:Y:S01]  /*a250*/  ISETP.LT.AND P3, PT, R105, UR4, !P0 ;  /* 0x0000000469007c0c */ /* 0x001fe2000c761270 */
[----:B------:R-:W0:Y:S01]  /*a260*/  LDCU UR4, c[0x0][0x39c] ;  /* 0x00007380ff0477ac */ /* 0x000e220008000800 */
[----:B------:R-:W-:-:S02]  /*a270*/  LOP3.LUT R105, R0, 0x7, RZ, 0xfc, !PT ;  /* 0x0000000700697812 */ /* 0x000fc400078efcff */
[----:B------:R-:W-:Y:S02]  /*a280*/  F2FP.BF16.F32.PACK_AB R84, R85, R84 ;  /* 0x000000545554723e */ /* 0x000fe400000010ff */
[----:B------:R-:W-:Y:S02]  /*a290*/  F2FP.BF16.F32.PACK_AB R86, R87, R86 ;  /* 0x000000565756723e */ /* 0x000fe400000010ff */
[----:B------:R-:W-:Y:S02]  /*a2a0*/  F2FP.BF16.F32.PACK_AB R88, R89, R88 ;  /* 0x000000585958723e */ /* 0x000fe400000010ff */
[----:B-----5:R-:W-:Y:S02]  /*a2b0*/  PRMT R137, R104, 0x7610, R137 ;  /* 0x0000761068897816 */ /* 0x020fe40000000089 */
[----:B------:R-:W-:Y:S02]  /*a2c0*/  F2FP.BF16.F32.PACK_AB R90, R91, R90 ;  /* 0x0000005a5b5a723e */ /* 0x000fe400000010ff */
[----:B------:R-:W-:Y:S01]  /*a2d0*/  F2FP.BF16.F32.PACK_AB R92, R93, R92 ;  /* 0x0000005c5d5c723e */ /* 0x000fe200000010ff */
[----:B------:R-:W-:Y:S01]  /*a2e0*/  @P4 STG.E.U16 desc[UR22][R134.64], R137 ;  /* 0x0000008986004986 */ /* 0x000fe2000c101516 */
[----:B------:R-:W-:-:S02]  /*a2f0*/  F2FP.BF16.F32.PACK_AB R94, R95, R94 ;  /* 0x0000005e5f5e723e */ /* 0x000fc400000010ff */
[----:B---3--:R-:W-:Y:S02]  /*a300*/  F2FP.BF16.F32.PACK_AB R7, R7, R6 ;  /* 0x000000060707723e */ /* 0x008fe400000010ff */
[----:B0-----:R-:W-:Y:S01]  /*a310*/  ISETP.LT.AND P4, PT, R105, UR4, !P0 ;  /* 0x0000000469007c0c */ /* 0x001fe2000c781270 */
[----:B------:R-:W0:Y:S01]  /*a320*/  LDCU UR4, c[0x0][0x39c] ;  /* 0x00007380ff0477ac */ /* 0x000e220008000800 */
[----:B------:R-:W-:Y:S02]  /*a330*/  PRMT R105, R104, 0x7632, R105 ;  /* 0x0000763268697816 */ /* 0x000fe40000000069 */
[----:B------:R-:W-:Y:S02]  /*a340*/  LOP3.LUT R104, R0, 0x8, RZ, 0xfc, !PT ;  /* 0x0000000800687812 */ /* 0x000fe400078efcff */
[----:B------:R-:W-:Y:S01]  /*a350*/  F2FP.BF16.F32.PACK_AB R11, R11, R10 ;  /* 0x0000000a0b0b723e */ /* 0x000fe200000010ff */
[----:B------:R-:W-:Y:S01]  /*a360*/  @P5 STG.E.U16 desc[UR22][R132.64], R105 ;  /* 0x0000006984005986 */ /* 0x000fe2000c101516 */
[----:B------:R-:W-:-:S02]  /*a370*/  F2FP.BF16.F32.PACK_AB R12, R13, R12 ;  /* 0x0000000c0d0c723e */ /* 0x000fc400000010ff */
[----:B------:R-:W-:Y:S01]  /*a380*/  F2FP.BF16.F32.PACK_AB R14, R15, R14 ;  /* 0x0000000e0f0e723e */ /* 0x000fe200000010ff */
[----:B------:R3:W-:Y:S01]  /*a390*/  @P2 STG.E.U16 desc[UR22][R130.64], R188 ;  /* 0x000000bc82002986 */ /* 0x0007e2000c101516 */
[----:B------:R-:W-:Y:S02]  /*a3a0*/  PRMT R13, R12, 0x7632, R13 ;  /* 0x000076320c0d7816 */ /* 0x000fe4000000000d */
[----:B------:R-:W-:Y:S02]  /*a3b0*/  F2FP.BF16.F32.PACK_AB R16, R17, R16 ;  /* 0x000000101110723e */ /* 0x000fe400000010ff */
[----:B------:R-:W-:Y:S02]  /*a3c0*/  F2FP.BF16.F32.PACK_AB R18, R19, R18 ;  /* 0x000000121312723e */ /* 0x000fe400000010ff */
[----:B------:R-:W-:Y:S02]  /*a3d0*/  F2FP.BF16.F32.PACK_AB R20, R21, R20 ;  /* 0x000000141514723e */ /* 0x000fe400000010ff */
[----:B0-----:R-:W-:Y:S01]  /*a3e0*/  ISETP.LT.AND P5, PT, R104, UR4, !P0 ;  /* 0x0000000468007c0c */ /* 0x001fe2000c7a1270 */
[----:B------:R-:W0:Y:S01]  /*a3f0*/  LDCU UR4, c[0x0][0x39c] ;  /* 0x00007380ff0477ac */ /* 0x000e220008000800 */
[----:B------:R-:W-:-:S02]  /*a400*/  LOP3.LUT R104, R0, 0x9, RZ, 0xfc, !PT ;  /* 0x0000000900687812 */ /* 0x000fc400078efcff */
[----:B---3--:R-:W-:Y:S02]  /*a410*/  PRMT R131, R188, 0x7632, R131 ;  /* 0x00007632bc837816 */ /* 0x008fe40000000083 */
[----:B------:R-:W-:Y:S02]  /*a420*/  PRMT R105, R190, 0x7632, R105 ;  /* 0x00007632be697816 */ /* 0x000fe40000000069 */
[----:B------:R-:W-:Y:S01]  /*a430*/  F2FP.BF16.F32.PACK_AB R22, R23, R22 ;  /* 0x000000161716723e */ /* 0x000fe200000010ff */
[----:B------:R-:W-:Y:S01]  /*a440*/  @P6 STG.E.U16 desc[UR22][R126.64], R131 ;  /* 0x000000837e006986 */ /* 0x000fe2000c101516 */
[----:B------:R-:W-:Y:S02]  /*a450*/  F2FP.BF16.F32.PACK_AB R24, R25, R24 ;  /* 0x000000181918723e */ /* 0x000fe400000010ff */
[----:B------:R-:W-:Y:S01]  /*a460*/  F2FP.BF16.F32.PACK_AB R26, R27, R26 ;  /* 0x0000001a1b1a723e */ /* 0x000fe200000010ff */
[----:B------:R-:W-:Y:S01]  /*a470*/  @P3 STG.E.U16 desc[UR22][R122.64], R190 ;  /* 0x000000be7a003986 */ /* 0x000fe2000c101516 */
[----:B------:R-:W-:-:S02]  /*a480*/  F2FP.BF16.F32.PACK_AB R28, R29, R28 ;  /* 0x0000001c1d1c723e */ /* 0x000fc400000010ff */
[----:B------:R-:W-:Y:S01]  /*a490*/  F2FP.BF16.F32.PACK_AB R30, R31, R30 ;  /* 0x0000001e1f1e723e */ /* 0x000fe200000010ff */
[----:B------:R3:W-:Y:S01]  /*a4a0*/  @P4 STG.E.U16 desc[UR22][R118.64], R105 ;  /* 0x0000006976004986 */ /* 0x0007e2000c101516 */
[----:B------:R-:W-:Y:S02]  /*a4b0*/  F2FP.BF16.F32.PACK_AB R32, R33, R32 ;  /* 0x000000202120723e */ /* 0x000fe400000010ff */
[----:B0-----:R-:W-:Y:S01]  /*a4c0*/  ISETP.LT.AND P2, PT, R104, UR4, !P0 ;  /* 0x0000000468007c0c */ /* 0x001fe2000c741270 */
[----:B------:R-:W0:Y:S01]  /*a4d0*/  LDCU UR4, c[0x0][0x39c] ;  /* 0x00007380ff0477ac */ /* 0x000e220008000800 */
[----:B------:R-:W-:Y:S01]  /*a4e0*/  LOP3.LUT R104, R0, 0xa, RZ, 0xfc, !PT ;  /* 0x0000000a00687812 */ /* 0x000fe200078efcff */
[----:B------:R5:W-:Y:S01]  /*a4f0*/  @P5 STG.E.U16 desc[UR22][R114.64], R192 ;  /* 0x000000c072005986 */ /* 0x000be2000c101516 */
[----:B------:R-:W-:Y:S02]  /*a500*/  F2FP.BF16.F32.PACK_AB R34, R35, R34 ;  /* 0x000000222322723e */ /* 0x000fe400000010ff */
[----:B------:R-:W-:-:S02]  /*a510*/  F2FP.BF16.F32.PACK_AB R36, R37, R36 ;  /* 0x000000242524723e */ /* 0x000fc400000010ff */
[----:B------:R-:W-:Y:S02]  /*a520*/  F2FP.BF16.F32.PACK_AB R38, R39, R38 ;  /* 0x000000262726723e */ /* 0x000fe400000010ff */
[----:B---3--:R-:W-:Y:S02]  /*a530*/  PRMT R105, R194, 0x7632, R105 ;  /* 0x00007632c2697816 */ /* 0x008fe40000000069 */
[----:B------:R-:W-:Y:S02]  /*a540*/  F2FP.BF16.F32.PACK_AB R40, R41, R40 ;  /* 0x000000282928723e */ /* 0x000fe400000010ff */
[----:B------:R-:W-:Y:S02]  /*a550*/  F2FP.BF16.F32.PACK_AB R42, R43, R42 ;  /* 0x0000002a2b2a723e */ /* 0x000fe400000010ff */
[----:B-----5:R-:W-:Y:S02]  /*a560*/  PRMT R115, R192, 0x7632, R115 ;  /* 0x00007632c0737816 */ /* 0x020fe40000000073 */
[----:B------:R-:W-:-:S02]  /*a570*/  F2FP.BF16.F32.PACK_AB R44, R45, R44 ;  /* 0x0000002c2d2c723e */ /* 0x000fc400000010ff */
[----:B0-----:R-:W-:Y:S01]  /*a580*/  ISETP.LT.AND P6, PT, R104, UR4, !P0 ;  /* 0x0000000468007c0c */ /* 0x001fe2000c7c1270 */
[----:B------:R-:W0:Y:S01]  /*a590*/  LDCU UR4, c[0x0][0x39c] ;  /* 0x00007380ff0477ac */ /* 0x000e220008000800 */
[----:B------:R-:W-:Y:S01]  /*a5a0*/  LOP3.LUT R104, R0, 0xb, RZ, 0xfc, !PT ;  /* 0x0000000b00687812 */ /* 0x000fe200078efcff */
[----:B------:R-:W-:Y:S01]  /*a5b0*/  @P2 STG.E.U16 desc[UR22][R110.64], R115 ;  /* 0x000000736e002986 */ /* 0x000fe2000c101516 */
[----:B------:R-:W-:Y:S02]  /*a5c0*/  F2FP.BF16.F32.PACK_AB R46, R47, R46 ;  /* 0x0000002e2f2e723e */ /* 0x000fe400000010ff */
[----:B------:R-:W-:Y:S02]  /*a5d0*/  F2FP.BF16.F32.PACK_AB R48, R49, R48 ;  /* 0x000000303130723e */ /* 0x000fe400000010ff */
[----:B------:R-:W-:Y:S02]  /*a5e0*/  F2FP.BF16.F32.PACK_AB R50, R51, R50 ;  /* 0x000000323332723e */ /* 0x000fe400000010ff */
[----:B------:R-:W-:-:S02]  /*a5f0*/  F2FP.BF16.F32.PACK_AB R52, R53, R52 ;  /* 0x000000343534723e */ /* 0x000fc400000010ff */
[----:B------:R-:W-:Y:S01]  /*a600*/  F2FP.BF16.F32.PACK_AB R54, R55, R54 ;  /* 0x000000363736723e */ /* 0x000fe200000010ff */
[----:B------:R-:W-:Y:S01]  /*a610*/  @P6 STG.E.U16 desc[UR22][R106.64], R194 ;  /* 0x000000c26a006986 */ /* 0x000fe2000c101516 */
[----:B------:R-:W-:Y:S02]  /*a620*/  F2FP.BF16.F32.PACK_AB R56, R57, R56 ;  /* 0x000000383938723e */ /* 0x000fe400000010ff */
[----:B------:R-:W-:Y:S02]  /*a630*/  F2FP.BF16.F32.PACK_AB R58, R59, R58 ;  /* 0x0000003a3b3a723e */ /* 0x000fe400000010ff */
[----:B------:R-:W-:Y:S02]  /*a640*/  F2FP.BF16.F32.PACK_AB R60, R61, R60 ;  /* 0x0000003c3d3c723e */ /* 0x000fe400000010ff */
[----:B0-----:R-:W-:Y:S01]  /*a650*/  ISETP.LT.AND P3, PT, R104, UR4, !P0 ;  /* 0x0000000468007c0c */ /* 0x001fe2000c761270 */
[----:B------:R-:W0:Y:S01]  /*a660*/  LDCU UR4, c[0x0][0x39c] ;  /* 0x00007380ff0477ac */ /* 0x000e220008000800 */
[----:B------:R-:W-:-:S02]  /*a670*/  LOP3.LUT R104, R0, 0xc, RZ, 0xfc, !PT ;  /* 0x0000000c00687812 */ /* 0x000fc400078efcff */
[----:B------:R-:W-:Y:S02]  /*a680*/  LOP3.LUT R17, R0, 0xfd, RZ, 0xfc, !PT ;  /* 0x000000fd00117812 */ /* 0x000fe400078efcff */
[----:B------:R-:W-:Y:S02]  /*a690*/  F2FP.BF16.F32.PACK_AB R62, R63, R62 ;  /* 0x0000003e3f3e723e */ /* 0x000fe400000010ff */
[----:B------:R-:W-:Y:S02]  /*a6a0*/  F2FP.BF16.F32.PACK_AB R64, R65, R64 ;  /* 0x000000404140723e */ /* 0x000fe400000010ff */
[----:B------:R-:W-:-:S03]  /*a6b0*/  F2FP.BF16.F32.PACK_AB R66, R67, R66 ;  /* 0x000000424342723e */ /* 0x000fc600000010ff */
[----:B------:R3:W-:Y:S01]  /*a6c0*/  @P3 STG.E.U16 desc[UR22][R102.64], R105 ;  /* 0x0000006966003986 */ /* 0x0007e2000c101516 */
[----:B0-----:R-:W-:Y:S01]  /*a6d0*/  ISETP.LT.AND P4, PT, R104, UR4, !P0 ;  /* 0x0000000468007c0c */ /* 0x001fe2000c781270 */
[----:B------:R-:W0:Y:S01]  /*a6e0*/  LDCU UR4, c[0x0][0x39c] ;  /* 0x00007380ff0477ac */ /* 0x000e220008000800 */
[C---:B------:R-:W-:Y:S02]  /*a6f0*/  LOP3.LUT R104, R0.reuse, 0xd, RZ, 0xfc, !PT ;  /* 0x0000000d00687812 */ /* 0x040fe400078efcff */
[C---:B---3--:R-:W-:Y:S02]  /*a700*/  LOP3.LUT R102, R0.reuse, 0x13, RZ, 0xfc, !PT ;  /* 0x0000001300667812 */ /* 0x048fe400078efcff */
[----:B------:R-:W-:Y:S02]  /*a710*/  LOP3.LUT R103, R0, 0x29, RZ, 0xfc, !PT ;  /* 0x0000002900677812 */ /* 0x000fe400078efcff */
[----:B------:R-:W-:-:S05]  /*a720*/  PRMT R105, R69, 0x7610, R105 ;  /* 0x0000761045697816 */ /* 0x000fca0000000069 */
[----:B------:R3:W-:Y:S01]  /*a730*/  @P4 STG.E.U16 desc[UR22][R98.64], R196 ;  /* 0x000000c462004986 */ /* 0x0007e2000c101516 */
[----:B0-----:R-:W-:Y:S01]  /*a740*/  ISETP.LT.AND P5, PT, R104, UR4, !P0 ;  /* 0x0000000468007c0c */ /* 0x001fe2000c7a1270 */
[----:B------:R-:W0:Y:S01]  /*a750*/  LDCU UR4, c[0x0][0x39c] ;  /* 0x00007380ff0477ac */ /* 0x000e220008000800 */
[----:B------:R-:W-:Y:S02]  /*a760*/  LOP3.LUT R104, R0, 0xe, RZ, 0xfc, !PT ;  /* 0x0000000e00687812 */ /* 0x000fe400078efcff */
[----:B---3--:R-:W-:Y:S02]  /*a770*/  PRMT R99, R196, 0x7632, R99 ;  /* 0x00007632c4637816 */ /* 0x008fe40000000063 */
[----:B------:R-:W-:-:S07]  /*a780*/  LOP3.LUT R98, R0, 0x14, RZ, 0xfc, !PT ;  /* 0x0000001400627812 */ /* 0x000fce00078efcff */
[----:B------:R3:W-:Y:S01]  /*a790*/  @P5 STG.E.U16 desc[UR22][R96.64], R99 ;  /* 0x0000006360005986 */ /* 0x0007e2000c101516 */
[----:B0-----:R-:W-:Y:S01]  /*a7a0*/  ISETP.LT.AND P2, PT, R104, UR4, !P0 ;  /* 0x0000000468007c0c */ /* 0x001fe2000c741270 */
[----:B------:R-:W0:Y:S01]  /*a7b0*/  LDCU UR4, c[0x0][0x39c] ;  /* 0x00007380ff0477ac */ /* 0x000e220008000800 */
[----:B------:R-:W-:Y:S02]  /*a7c0*/  LOP3.LUT R104, R0, 0xf, RZ, 0xfc, !PT ;  /* 0x0000000f00687812 */ /* 0x000fe400078efcff */
[----:B---3--:R-:W-:Y:S02]  /*a7d0*/  PRMT R97, R198, 0x7632, R97 ;  /* 0x00007632c6617816 */ /* 0x008fe40000000061 */
[----:B------:R-:W-:Y:S02]  /*a7e0*/  LOP3.LUT R96, R0, 0x15, RZ, 0xfc, !PT ;  /* 0x0000001500607812 */ /* 0x000fe400078efcff */
[----:B------:R-:W-:-:S05]  /*a7f0*/  PRMT R99, R216, 0x7632, R99 ;  /* 0x00007632d8637816 */ /* 0x000fca0000000063 */
[----:B------:R3:W-:Y:S01]  /*a800*/  @P2 STG.E.U16 desc[UR22][R100.64], R198 ;  /* 0x000000c664002986 */ /* 0x0007e2000c101516 */
[----:B0-----:R-:W-:Y:S01]  /*a810*/  ISETP.LT.AND P6, PT, R104, UR4, !P0 ;  /* 0x0000000468007c0c */ /* 0x001fe2000c7c1270 */
[----:B------:R-:W0:Y:S01]  /*a820*/  LDCU UR4, c[0x0][0x39c] ;  /* 0x00007380ff0477ac */ /* 0x000e220008000800 */
[----:B------:R-:W-:Y:S02]  /*a830*/  LOP3.LUT R104, R0, 0x10, RZ, 0xfc, !PT ;  /* 0x0000001000687812 */ /* 0x000fe400078efcff */
[----:B---3--:R-:W-:-:S09]  /*a840*/  PRMT R100, R217, 0x7632, R100 ;  /* 0x00007632d9647816 */ /* 0x008fd20000000064 */
[----:B------:R3:W-:Y:S01]  /*a850*/  @P6 STG.E.U16 desc[UR22][R108.64], R97 ;  /* 0x000000616c006986 */ /* 0x0007e2000c101516 */
[----:B0-----:R-:W-:Y:S01]  /*a860*/  ISETP.LT.AND P3, PT, R104, UR4, !P0 ;  /* 0x0000000468007c0c */ /* 0x001fe2000c761270 */
[----:B------:R-:W0:Y:S01]  /*a870*/  LDCU UR4, c[0x0][0x39c] ;  /* 0x00007380ff0477ac */ /* 0x000e220008000800 */
[----:B------:R-:W-:Y:S02]  /*a880*/  LOP3.LUT R104, R0, 0x11, RZ, 0xfc, !PT ;  /* 0x0000001100687812 */ /* 0x000fe400078efcff */
[----:B---3--:R-:W-:-:S09]  /*a890*/  PRMT R97, R202, 0x7632, R97 ;  /* 0x00007632ca617816 */ /* 0x008fd20000000061 */
[----:B------:R-:W-:Y:S01]  /*a8a0*/  @P3 STG.E.U16 desc[UR22][R112.64], R200 ;  /* 0x000000c870003986 */ /* 0x000fe2000c101516 */
[----:B0-----:R-:W-:Y:S01]  /*a8b0*/  ISETP.LT.AND P4, PT, R104, UR4, !P0 ;  /* 0x0000000468007c0c */ /* 0x001fe2000c781270 */
[----:B------:R-:W0:Y:S01]  /*a8c0*/  LDCU UR4, c[0x0][0x39c] ;  /* 0x00007380ff0477ac */ /* 0x000e220008000800 */
[----:B------:R-:W-:-:S04]  /*a8d0*/  LOP3.LUT R104, R0, 0x12, RZ, 0xfc, !PT ;  /* 0x0000001200687812 */ /* 0x000fc800078efcff */
[----:B0-----:R-:W-:Y:S01]  /*a8e0*/  ISETP.LT.AND P5, PT, R104, UR4, !P0 ;  /* 0x0000000468007c0c */ /* 0x001fe2000c7a1270 */
[----:B------:R-:W0:Y:S01]  /*a8f0*/  LDCU UR4, c[0x0][0x39c] ;  /* 0x00007380ff0477ac */ /* 0x000e220008000800 */
[----:B------:R-:W-:Y:S02]  /*a900*/  LOP3.LUT R104, R0, 0x2a, RZ, 0xfc, !PT ;  /* 0x0000002a00687812 */ /* 0x000fe400078efcff */
[----:B0-----:R-:W-:Y:S01]  /*a910*/  ISETP.LT.AND P2, PT, R102, UR4, !P0 ;  /* 0x0000000466007c0c */ /* 0x001fe2000c741270 */
[----:B------:R-:W0:Y:S02]  /*a920*/  LDCU UR4, c[0x0][0x39c] ;  /* 0x00007380ff0477ac */ /* 0x000e240008000800 */
[----:B0-----:R-:W-:Y:S01]  /*a930*/  ISETP.LT.AND P6, PT, R98, UR4, !P0 ;  /* 0x0000000462007c0c */ /* 0x001fe2000c7c1270 */
[----:B------:R-:W0:Y:S01]  /*a940*/  LDCU UR4, c[0x0][0x39c] ;  /* 0x00007380ff0477ac */ /* 0x000e220008000800 */
[----:B------:R-:W-:-:S05]  /*a950*/  PRMT R98, R200, 0x7632, R98 ;  /* 0x00007632c8627816 */ /* 0x000fca0000000062 */
[----:B------:R3:W-:Y:S04]  /*a960*/  @P4 STG.E.U16 desc[UR22][R116.64], R98 ;  /* 0x0000006274004986 */ /* 0x0007e8000c101516 */
[----:B------:R-:W-:Y:S04]  /*a970*/  @P5 STG.E.U16 desc[UR22][R124.64], R202 ;  /* 0x000000ca7c005986 */ /* 0x000fe8000c101516 */
[----:B------:R5:W-:Y:S01]  /*a980*/  @P2 STG.E.U16 desc[UR22][R128.64], R97 ;  /* 0x0000006180002986 */ /* 0x000be2000c101516 */
[----:B0-----:R-:W-:Y:S01]  /*a990*/  ISETP.LT.AND P3, PT, R96, UR4, !P0 ;  /* 0x0000000460007c0c */ /* 0x001fe2000c761270 */
[----:B------:R-:W0:Y:S01]  /*a9a0*/  LDCU UR4, c[0x0][0x39c] ;  /* 0x00007380ff0477ac */ /* 0x000e220008000800 */
[----:B------:R-:W-:Y:S01]  /*a9b0*/  LOP3.LUT R96, R0, 0x16, RZ, 0xfc, !PT ;  /* 0x0000001600607812 */ /* 0x000fe200078efcff */
[----:B------:R-:W-:Y:S01]  /*a9c0*/  @P6 STG.E.U16 desc[UR22][R142.64], R204 ;  /* 0x000000cc8e006986 */ /* 0x000fe2000c101516 */
[----:B---3--:R-:W-:-:S02]  /*a9d0*/  PRMT R98, R204, 0x7632, R98 ;  /* 0x00007632cc627816 */ /* 0x008fc40000000062 */
[----:B-----5:R-:W-:-:S07]  /*a9e0*/  PRMT R97, R208, 0x7632, R97 ;  /* 0x00007632d0617816 */ /* 0x020fce0000000061 */
        /* <DEDUP_REMOVED lines=8> */
[----:B------:R-:W-:-:S11]  /*aa70*/  LOP3.LUT R96, R0, 0x18, RZ, 0xfc, !PT ;  /* 0x0000001800607812 */ /* 0x000fd600078efcff */
        /* <DEDUP_REMOVED lines=21> */
[C---:B------:R-:W-:Y:S02]  /*abd0*/  LOP3.LUT R96, R0.reuse, 0x1d, RZ, 0xfc, !PT ;  /* 0x0000001d00607812 */ /* 0x040fe400078efcff */
[----:B---3--:R-:W-:-:S09]  /*abe0*/  LOP3.LUT R97, R0, 0x25, RZ, 0xfc, !PT ;  /* 0x0000002500617812 */ /* 0x008fd200078efcff */
        /* <DEDUP_REMOVED lines=16> */
[----:B------:R-:W-:Y:S01]  /*acf0*/  LOP3.LUT R96, R0, 0x21, RZ, 0xfc, !PT ;  /* 0x0000002100607812 */ /* 0x000fe200078efcff */
[----:B---3--:R-:W-:-:S04]  /*ad00*/  VIADD R99, R206, UR5 ;  /* 0x00000005ce637c36 */ /* 0x008fc80008000000 */
[----:B------:R-:W-:-:S06]  /*ad10*/  VIADD R101, R99, UR5 ;  /* 0x0000000563657c36 */ /* 0x000fcc0008000000 */
[----:B------:R-:W-:Y:S01]  /*ad20*/  @P4 STG.E.U16 desc[UR22][R176.64], R217 ;  /* 0x000000d9b0004986 */ /* 0x000fe2000c101516 */
[----:B-1----:R-:W-:Y:S01]  /*ad30*/  ISETP.LT.AND P4, PT, R97, UR6, !P0 ;  /* 0x0000000661007c0c */ /* 0x002fe2000c781270 */
[----:B------:R-:W1:Y:S01]  /*ad40*/  LDCU UR6, c[0x0][0x39c] ;  /* 0x00007380ff0677ac */ /* 0x000e620008000800 */
[----:B------:R-:W-:Y:S01]  /*ad50*/  PRMT R97, R218, 0x7632, R97 ;  /* 0x00007632da617816 */ /* 0x000fe20000000061 */
[----:B------:R-:W-:Y:S01]  /*ad60*/  VIADD R102, R101, UR5 ;  /* 0x0000000565667c36 */ /* 0x000fe20008000000 */
        /* <DEDUP_REMOVED lines=15> */
[----:B------:R-:W-:-:S04]  /*ae60*/  LOP3.LUT R96, R0, 0x26, RZ, 0xfc, !PT ;  /* 0x0000002600607812 */ /* 0x000fc800078efcff */
[----:B--2---:R-:W-:Y:S01]  /*ae70*/  ISETP.LT.AND P5, PT, R96, UR7, !P0 ;  /* 0x0000000760007c0c */ /* 0x004fe2000c7a1270 */
[----:B------:R-:W2:Y:S01]  /*ae80*/  LDCU UR7, c[0x0][0x39c] ;  /* 0x00007380ff0777ac */ /* 0x000ea20008000800 */
[----:B------:R-:W-:-:S04]  /*ae90*/  LEA R96, P2, R206, R2, 0x1 ;  /* 0x00000002ce607211 */ /* 0x000fc800078408ff */
[----:B---3--:R-:W-:-:S05]  /*aea0*/  LEA.HI.X.SX32 R97, R206, R3, 0x1, P2 ;  /* 0x00000003ce617211 */ /* 0x008fca00010f0eff */
[----:B------:R3:W-:Y:S01]  /*aeb0*/  @P3 STG.E.U16 desc[UR22][R96.64], R220 ;  /* 0x000000dc60003986 */ /* 0x0007e2000c101516 */
[----:B-1----:R-:W-:Y:S01]  /*aec0*/  ISETP.LT.AND P3, PT, R100, UR6, !P0 ;  /* 0x0000000664007c0c */ /* 0x002fe2000c761270 */
[----:B------:R-:W1:Y:S01]  /*aed0*/  LDCU UR6, c[0x0][0x39c] ;  /* 0x00007380ff0677ac */ /* 0x000e620008000800 */
[----:B0-----:R-:W-:Y:S02]  /*aee0*/  ISETP.LT.AND P2, PT, R98, UR4, !P0 ;  /* 0x0000000462007c0c */ /* 0x001fe4000c741270 */
[CC--:B------:R-:W-:Y:S01]  /*aef0*/  LEA R98, P6, R99.reuse, R2.reuse, 0x1 ;  /* 0x0000000263627211 */ /* 0x0c0fe200078c08ff */
[----:B------:R-:W0:Y:S03]  /*af00*/  LDCU UR4, c[0x0][0x39c] ;  /* 0x00007380ff0477ac */ /* 0x000e260008000800 */
[----:B------:R-:W-:Y:S02]  /*af10*/  LEA.HI.X.SX32 R99, R99, R3, 0x1, P6 ;  /* 0x0000000363637211 */ /* 0x000fe400030f0eff */
[----:B------:R-:W-:-:S02]  /*af20*/  LEA R100, P6, R101, R2, 0x1 ;  /* 0x0000000265647211 */ /* 0x000fc400078c08ff */
[----:B---3--:R-:W-:Y:S02]  /*af30*/  PRMT R97, R220, 0x7632, R97 ;  /* 0x00007632dc617816 */ /* 0x008fe40000000061 */
[-C--:B------:R-:W-:Y:S02]  /*af40*/  LEA.HI.X.SX32 R101, R101, R3.reuse, 0x1, P6 ;  /* 0x0000000365657211 */ /* 0x080fe400030f0eff */
[----:B------:R-:W-:Y:S01]  /*af50*/  LEA R96, P6, R102, R2, 0x1 ;  /* 0x0000000266607211 */ /* 0x000fe200078c08ff */
[----:B------:R3:W-:Y:S04]  /*af60*/  @P4 STG.E.U16 desc[UR22][R98.64], R97 ;  /* 0x0000006162004986 */ /* 0x0007e8000c101516 */
[----:B------:R-:W-:Y:S01]  /*af70*/  @P5 STG.E.U16 desc[UR22][R100.64], R222 ;  /* 0x000000de64005986 */ /* 0x000fe2000c101516 */
[----:B-1----:R-:W-:Y:S01]  /*af80*/  ISETP.LT.AND P5, PT, R104, UR6, !P0 ;  /* 0x0000000668007c0c */ /* 0x002fe2000c7a1270 */
[----:B------:R-:W1:Y:S01]  /*af90*/  LDCU UR6, c[0x0][0x39c] ;  /* 0x00007380ff0677ac */ /* 0x000e620008000800 */
[----:B0-----:R-:W-:Y:S01]  /*afa0*/  ISETP.LT.AND P4, PT, R103, UR4, !P0 ;  /* 0x0000000467007c0c */ /* 0x001fe2000c781270 */
[----:B------:R-:W-:Y:S01]  /*afb0*/  VIADD R103, R102, UR5 ;  /* 0x0000000566677c36 */ /* 0x000fe20008000000 */
[----:B------:R-:W-:Y:S01]  /*afc0*/  LOP3.LUT R104, R0, 0x2b, RZ, 0xfc, !PT ;  /* 0x0000002b00687812 */ /* 0x000fe200078efcff */
[----:B------:R-:W0:Y:S01]  /*afd0*/  LDCU UR4, c[0x0][0x39c] ;  /* 0x00007380ff0477ac */ /* 0x000e220008000800 */
[----:B---3--:R-:W-:Y:S01]  /*afe0*/  LEA.HI.X.SX32 R97, R102, R3, 0x1, P6 ;  /* 0x0000000366617211 */ /* 0x008fe200030f0eff */
[----:B------:R-:W-:Y:S01]  /*aff0*/  VIADD R102, R103, UR5 ;  /* 0x0000000567667c36 */ /* 0x000fe20008000000 */
[----:B------:R-:W-:-:S02]  /*b000*/  PRMT R99, R222, 0x7632, R99 ;  /* 0x00007632de637816 */ /* 0x000fc40000000063 */
[----:B------:R-:W-:-:S03]  /*b010*/  LEA R98, P6, R103, R2, 0x1 ;  /* 0x0000000267627211 */ /* 0x000fc600078c08ff */
[----:B------:R3:W-:Y:S01]  /*b020*/  @P2 STG.E.U16 desc[UR22][R96.64], R99 ;  /* 0x0000006360002986 */ /* 0x0007e2000c101516 */
[----:B--2---:R-:W-:Y:S01]  /*b030*/  ISETP.LT.AND P2, PT, R104, UR7, !P0 ;  /* 0x0000000768007c0c */ /* 0x004fe2000c741270 */
[----:B------:R-:W2:Y:S01]  /*b040*/  LDCU UR7, c[0x0][0x39c] ;  /* 0x00007380ff0777ac */ /* 0x000ea20008000800 */
[----:B------:R-:W-:Y:S02]  /*b050*/  LOP3.LUT R104, R0, 0x2c, RZ, 0xfc, !PT ;  /* 0x0000002c00687812 */ /* 0x000fe400078efcff */
[-C--:B---3--:R-:W-:Y:S01]  /*b060*/  LEA.HI.X.SX32 R99, R103, R3.reuse, 0x1, P6 ;  /* 0x0000000367637211 */ /* 0x088fe200030f0eff */
[C---:B------:R-:W-:Y:S01]  /*b070*/  VIADD R103, R102.reuse, UR5 ;  /* 0x0000000566677c36 */ /* 0x040fe20008000000 */
[----:B------:R-:W-:Y:S02]  /*b080*/  LEA R100, P6, R102, R2, 0x1 ;  /* 0x0000000266647211 */ /* 0x000fe400078c08ff */
[----:B------:R-:W-:Y:S01]  /*b090*/  PRMT R97, R224, 0x7632, R97 ;  /* 0x00007632e0617816 */ /* 0x000fe20000000061 */
[----:B------:R-:W-:Y:S01]  /*b0a0*/  @P3 STG.E.U16 desc[UR22][R98.64], R224 ;  /* 0x000000e062003986 */ /* 0x000fe2000c101516 */
[----:B0-----:R-:W-:Y:S01]  /*b0b0*/  ISETP.LT.AND P3, PT, R104, UR4, !P0 ;  /* 0x0000000468007c0c */ /* 0x001fe2000c761270 */
[----:B------:R-:W0:Y:S01]  /*b0c0*/  LDCU UR4, c[0x0][0x39c] ;  /* 0x00007380ff0477ac */ /* 0x000e220008000800 */
[----:B------:R-:W-:Y:S01]  /*b0d0*/  LEA.HI.X.SX32 R101, R102, R3, 0x1, P6 ;  /* 0x0000000366657211 */ /* 0x000fe200030f0eff */
[----:B------:R-:W-:Y:S01]  /*b0e0*/  VIADD R102, R103, UR5 ;  /* 0x0000000567667c36 */ /* 0x000fe20008000000 */
[----:B------:R-:W-:-:S02]  /*b0f0*/  LOP3.LUT R104, R0, 0x2d, RZ, 0xfc, !PT ;  /* 0x0000002d00687812 */ /* 0x000fc400078efcff */
[CC--:B------:R-:W-:Y:S01]  /*b100*/  LEA R96, P6, R103.reuse, R2.reuse, 0x1 ;  /* 0x0000000267607211 */ /* 0x0c0fe200078c08ff */
[----:B------:R3:W-:Y:S01]  /*b110*/  @P4 STG.E.U16 desc[UR22][R100.64], R97 ;  /* 0x0000006164004986 */ /* 0x0007e2000c101516 */
[----:B-1----:R-:W-:Y:S01]  /*b120*/  ISETP.LT.AND P4, PT, R104, UR6, !P0 ;  /* 0x0000000668007c0c */ /* 0x002fe2000c781270 */
[----:B------:R-:W1:Y:S01]  /*b130*/  LDCU UR6, c[0x0][0x39c] ;  /* 0x00007380ff0677ac */ /* 0x000e620008000800 */
[----:B------:R-:W-:Y:S02]  /*b140*/  LOP3.LUT R104, R0, 0x2e, RZ, 0xfc, !PT ;  /* 0x0000002e00687812 */ /* 0x000fe400078efcff */
[----:B---3--:R-:W-:Y:S01]  /*b150*/  LEA.HI.X.SX32 R97, R103, R3, 0x1, P6 ;  /* 0x0000000367617211 */ /* 0x008fe200030f0eff */
[C---:B------:R-:W-:Y:S01]  /*b160*/  VIADD R103, R102.reuse, UR5 ;  /* 0x0000000566677c36 */ /* 0x040fe20008000000 */
[----:B------:R-:W-:-:S03]  /*b170*/  LEA R98, P6, R102, R2, 0x1 ;  /* 0x0000000266627211 */ /* 0x000fc600078c08ff */
[----:B------:R3:W-:Y:S01]  /*b180*/  @P5 STG.E.U16 desc[UR22][R96.64], R226 ;  /* 0x000000e260005986 */ /* 0x0007e2000c101516 */
[-C--:B------:R-:W-:Y:S01]  /*b190*/  LEA.HI.X.SX32 R99, R102, R3.reuse, 0x1, P6 ;  /* 0x0000000366637211 */ /* 0x080fe200030f0eff */
[C---:B------:R-:W-:Y:S01]  /*b1a0*/  VIADD R102, R103.reuse, UR5 ;  /* 0x0000000567667c36 */ /* 0x040fe20008000000 */
[----:B0-----:R-:W-:Y:S01]  /*b1b0*/  ISETP.LT.AND P5, PT, R104, UR4, !P0 ;  /* 0x0000000468007c0c */ /* 0x001fe2000c7a1270 */
[----:B------:R-:W0:Y:S01]  /*b1c0*/  LDCU UR4, c[0x0][0x39c] ;  /* 0x00007380ff0477ac */ /* 0x000e220008000800 */
[C---:B------:R-:W-:Y:S02]  /*b1d0*/  LEA R100, P6, R103.reuse, R2, 0x1 ;  /* 0x0000000267647211 */ /* 0x040fe400078c08ff */
[----:B------:R-:W-:Y:S02]  /*b1e0*/  LOP3.LUT R104, R0, 0x2f, RZ, 0xfc, !PT ;  /* 0x0000002f00687812 */ /* 0x000fe400078efcff */
[----:B------:R-:W-:Y:S01]  /*b1f0*/  LEA.HI.X.SX32 R101, R103, R3, 0x1, P6 ;  /* 0x0000000367657211 */ /* 0x000fe200030f0eff */
[----:B------:R-:W-:Y:S01]  /*b200*/  VIADD R103, R102, UR5 ;  /* 0x0000000566677c36 */ /* 0x000fe20008000000 */
[----:B---3--:R-:W-:-:S02]  /*b210*/  PRMT R97, R226, 0x7632, R97 ;  /* 0x00007632e2617816 */ /* 0x008fc40000000061 */
[----:B------:R-:W-:-:S03]  /*b220*/  LEA R96, P6, R102, R2, 0x1 ;  /* 0x0000000266607211 */ /* 0x000fc600078c08ff */
[----:B------:R3:W-:Y:S01]  /*b230*/  @P2 STG.E.U16 desc[UR22][R98.64], R97 ;  /* 0x0000006162002986 */ /* 0x0007e2000c101516 */
[----:B--2---:R-:W-:Y:S01]  /*b240*/  ISETP.LT.AND P2, PT, R104, UR7, !P0 ;  /* 0x0000000768007c0c */ /* 0x004fe2000c741270 */
[----:B------:R-:W2:Y:S01]  /*b250*/  LDCU UR7, c[0x0][0x39c] ;  /* 0x00007380ff0777ac */ /* 0x000ea20008000800 */
[----:B------:R-:W-:Y:S01]  /*b260*/  LOP3.LUT R104, R0, 0x30, RZ, 0xfc, !PT ;  /* 0x0000003000687812 */ /* 0x000fe200078efcff */
[----:B------:R-:W-:Y:S03]  /*b270*/  @P3 STG.E.U16 desc[UR22][R100.64], R228 ;  /* 0x000000e464003986 */ /* 0x000fe6000c101516 */
[----:B-1----:R-:W-:Y:S01]  /*b280*/  ISETP.LT.AND P3, PT, R104, UR6, !P0 ;  /* 0x0000000668007c0c */ /* 0x002fe2000c761270 */
[----:B------:R-:W1:Y:S01]  /*b290*/  LDCU UR6, c[0x0][0x39c] ;  /* 0x00007380ff0677ac */ /* 0x000e620008000800 */
[----:B------:R-:W-:Y:S02]  /*b2a0*/  LOP3.LUT R104, R0, 0x31, RZ, 0xfc, !PT ;  /* 0x0000003100687812 */ /* 0x000fe400078efcff */
[----:B---3--:R-:W-:Y:S01]  /*b2b0*/  LEA.HI.X.SX32 R97, R102, R3, 0x1, P6 ;  /* 0x0000000366617211 */ /* 0x008fe200030f0eff */
[----:B------:R-:W-:Y:S01]  /*b2c0*/  VIADD R102, R103, UR5 ;  /* 0x0000000567667c36 */ /* 0x000fe20008000000 */
[----:B------:R-:W-:-:S02]  /*b2d0*/  PRMT R99, R228, 0x7632, R99 ;  /* 0x00007632e4637816 */ /* 0x000fc40000000063 */
[----:B------:R-:W-:-:S03]  /*b2e0*/  LEA R98, P6, R103, R2, 0x1 ;  /* 0x0000000267627211 */ /* 0x000fc600078c08ff */
[----:B------:R3:W-:Y:S01]  /*b2f0*/  @P4 STG.E.U16 desc[UR22][R96.64], R99 ;  /* 0x0000006360004986 */ /* 0x0007e2000c101516 */
[----:B0-----:R-:W-:Y:S01]  /*b300*/  ISETP.LT.AND P4, PT, R104, UR4, !P0 ;  /* 0x0000000468007c0c */ /* 0x001fe2000c781270 */
[----:B------:R-:W0:Y:S01]  /*b310*/  LDCU UR4, c[0x0][0x39c] ;  /* 0x00007380ff0477ac */ /* 0x000e220008000800 */
[----:B------:R-:W-:Y:S02]  /*b320*/  LOP3.LUT R104, R0, 0x32, RZ, 0xfc, !PT ;  /* 0x0000003200687812 */ /* 0x000fe400078efcff */
[-C--:B---3--:R-:W-:Y:S01]  /*b330*/  LEA.HI.X.SX32 R99, R103, R3.reuse, 0x1, P6 ;  /* 0x0000000367637211 */ /* 0x088fe200030f0eff */
[C---:B------:R-:W-:Y:S01]  /*b340*/  VIADD R103, R102.reuse, UR5 ;  /* 0x0000000566677c36 */ /* 0x040fe20008000000 */
[-C--:B------:R-:W-:Y:S02]  /*b350*/  LEA R100, P6, R102, R2.reuse, 0x1 ;  /* 0x0000000266647211 */ /* 0x080fe400078c08ff */
[----:B------:R-:W-:Y:S01]  /*b360*/  PRMT R97, R230, 0x7632, R97 ;  /* 0x00007632e6617816 */ /* 0x000fe20000000061 */
[----:B------:R-:W-:Y:S01]  /*b370*/  @P5 STG.E.U16 desc[UR22][R98.64], R230 ;  /* 0x000000e662005986 */ /* 0x000fe2000c101516 */
[----:B------:R-:W-:Y:S01]  /*b380*/  LEA.HI.X.SX32 R101, R102, R3, 0x1, P6 ;  /* 0x0000000366657211 */ /* 0x000fe200030f0eff */
[C---:B------:R-:W-:Y:S01]  /*b390*/  VIADD R102, R103.reuse, UR5 ;  /* 0x0000000567667c36 */ /* 0x040fe20008000000 */
[----:B-1----:R-:W-:Y:S01]  /*b3a0*/  ISETP.LT.AND P5, PT, R104, UR6, !P0 ;  /* 0x0000000668007c0c */ /* 0x002fe2000c7a1270 */
[----:B------:R-:W1:Y:S01]  /*b3b0*/  LDCU UR6, c[0x0][0x39c] ;  /* 0x00007380ff0677ac */ /* 0x000e620008000800 */
[----:B------:R-:W-:Y:S01]  /*b3c0*/  LEA R96, P6, R103, R2, 0x1 ;  /* 0x0000000267607211 */ /* 0x000fe200078c08ff */
[----:B------:R3:W-:Y:S01]  /*b3d0*/  @P2 STG.E.U16 desc[UR22][R100.64], R97 ;  /* 0x0000006164002986 */ /* 0x0007e2000c101516 */
[----:B------:R-:W-:-:S04]  /*b3e0*/  LOP3.LUT R104, R0, 0x33, RZ, 0xfc, !PT ;  /* 0x0000003300687812 */ /* 0x000fc800078efcff */
[----:B--2---:R-:W-:Y:S01]  /*b3f0*/  ISETP.LT.AND P2, PT, R104, UR7, !P0 ;  /* 0x0000000768007c0c */ /* 0x004fe2000c741270 */
[----:B------:R-:W2:Y:S01]  /*b400*/  LDCU UR7, c[0x0][0x39c] ;  /* 0x00007380ff0777ac */ /* 0x000ea20008000800 */
[----:B------:R-:W-:Y:S02]  /*b410*/  LOP3.LUT R104, R0, 0x34, RZ, 0xfc, !PT ;  /* 0x0000003400687812 */ /* 0x000fe400078efcff */
[----:B---3--:R-:W-:Y:S01]  /*b420*/  LEA.HI.X.SX32 R97, R103, R3, 0x1, P6 ;  /* 0x0000000367617211 */ /* 0x008fe200030f0eff */
[C---:B------:R-:W-:Y:S01]  /*b430*/  VIADD R103, R102.reuse, UR5 ;  /* 0x0000000566677c36 */ /* 0x040fe20008000000 */
[----:B------:R-:W-:-:S03]  /*b440*/  LEA R98, P6, R102, R2, 0x1 ;  /* 0x0000000266627211 */ /* 0x000fc600078c08ff */
[----:B------:R3:W-:Y:S01]  /*b450*/  @P3 STG.E.U16 desc[UR22][R96.64], R232 ;  /* 0x000000e860003986 */ /* 0x0007e2000c101516 */
[----:B0-----:R-:W-:Y:S01]  /*b460*/  ISETP.LT.AND P3, PT, R104, UR4, !P0 ;  /* 0x0000000468007c0c */ /* 0x001fe2000c761270 */
[----:B------:R-:W0:Y:S01]  /*b470*/  LDCU UR4, c[0x0][0x39c] ;  /* 0x00007380ff0477ac */ /* 0x000e220008000800 */
[----:B------:R-:W-:Y:S01]  /*b480*/  LEA.HI.X.SX32 R99, R102, R3, 0x1, P6 ;  /* 0x0000000366637211 */ /* 0x000fe200030f0eff */
[C---:B------:R-:W-:Y:S01]  /*b490*/  VIADD R102, R103.reuse, UR5 ;  /* 0x0000000567667c36 */ /* 0x040fe20008000000 */
[----:B------:R-:W-:Y:S02]  /*b4a0*/  LOP3.LUT R104, R0, 0x35, RZ, 0xfc, !PT ;  /* 0x0000003500687812 */ /* 0x000fe400078efcff */
[----:B------:R-:W-:-:S04]  /*b4b0*/  LEA R100, P6, R103, R2, 0x1 ;  /* 0x0000000267647211 */ /* 0x000fc800078c08ff */
[----:B------:R-:W-:Y:S01]  /*b4c0*/  LEA.HI.X.SX32 R101, R103, R3, 0x1, P6 ;  /* 0x0000000367657211 */ /* 0x000fe200030f0eff */
[----:B------:R-:W-:Y:S01]  /*b4d0*/  VIADD R103, R102, UR5 ;  /* 0x0000000566677c36 */ /* 0x000fe20008000000 */
[----:B---3--:R-:W-:Y:S02]  /*b4e0*/  PRMT R97, R232, 0x7632, R97 ;  /* 0x00007632e8617816 */ /* 0x008fe40000000061 */
[----:B------:R-:W-:-:S03]  /*b4f0*/  LEA R96, P6, R102, R2, 0x1 ;  /* 0x0000000266607211 */ /* 0x000fc600078c08ff */
[----:B------:R3:W-:Y:S01]  /*b500*/  @P4 STG.E.U16 desc[UR22][R98.64], R97 ;  /* 0x0000006162004986 */ /* 0x0007e2000c101516 */
[----:B-1----:R-:W-:Y:S01]  /*b510*/  ISETP.LT.AND P4, PT, R104, UR6, !P0 ;  /* 0x0000000668007c0c */ /* 0x002fe2000c781270 */
[----:B------:R-:W1:Y:S01]  /*b520*/  LDCU UR6, c[0x0][0x39c] ;  /* 0x00007380ff0677ac */ /* 0x000e620008000800 */
[----:B------:R-:W-:Y:S01]  /*b530*/  LOP3.LUT R104, R0, 0x36, RZ, 0xfc, !PT ;  /* 0x0000003600687812 */ /* 0x000fe200078efcff */
[----:B------:R-:W-:Y:S03]  /*b540*/  @P5 STG.E.U16 desc[UR22][R100.64], R234 ;  /* 0x000000ea64005986 */ /* 0x000fe6000c101516 */
[----:B0-----:R-:W-:Y:S01]  /*b550*/  ISETP.LT.AND P5, PT, R104, UR4, !P0 ;  /* 0x0000000468007c0c */ /* 0x001fe2000c7a1270 */
[----:B------:R-:W0:Y:S01]  /*b560*/  LDCU UR4, c[0x0][0x39c] ;  /* 0x00007380ff0477ac */ /* 0x000e220008000800 */
[----:B------:R-:W-:Y:S02]  /*b570*/  LOP3.LUT R104, R0, 0x37, RZ, 0xfc, !PT ;  /* 0x0000003700687812 */ /* 0x000fe400078efcff */
        /* <DEDUP_REMOVED lines=13> */
[----:B-1----:R-:W-:Y:S01]  /*b650*/  ISETP.LT.AND P3, PT, R104, UR6, !P0 ;  /* 0x0000000668007c0c */ /* 0x002fe2000c761270 */
[----:B------:R-:W1:Y:S01]  /*b660*/  LDCU UR6, c[0x0][0x39c] ;  /* 0x00007380ff0677ac */ /* 0x000e620008000800 */
[----:B------:R-:W-:Y:S01]  /*b670*/  LEA.HI.X.SX32 R101, R102, R3, 0x1, P6 ;  /* 0x0000000366657211 */ /* 0x000fe200030f0eff */
[----:B------:R-:W-:Y:S01]  /*b680*/  VIADD R102, R103, UR5 ;  /* 0x0000000567667c36 */ /* 0x000fe20008000000 */
[----:B------:R-:W-:-:S02]  /*b690*/  LOP3.LUT R104, R0, 0x39, RZ, 0xfc, !PT ;  /* 0x0000003900687812 */ /* 0x000fc400078efcff */
[CC--:B------:R-:W-:Y:S01]  /*b6a0*/  LEA R96, P6, R103.reuse, R2.reuse, 0x1 ;  /* 0x0000000267607211 */ /* 0x0c0fe200078c08ff */
[----:B------:R3:W-:Y:S01]  /*b6b0*/  @P4 STG.E.U16 desc[UR22][R100.64], R97 ;  /* 0x0000006164004986 */ /* 0x0007e2000c101516 */
[----:B0-----:R-:W-:Y:S01]  /*b6c0*/  ISETP.LT.AND P4, PT, R104, UR4, !P0 ;  /* 0x0000000468007c0c */ /* 0x001fe2000c781270 */
[----:B------:R-:W0:Y:S01]  /*b6d0*/  LDCU UR4, c[0x0][0x39c] ;  /* 0x00007380ff0477ac */ /* 0x000e220008000800 */
[----:B------:R-:W-:Y:S02]  /*b6e0*/  LOP3.LUT R104, R0, 0x3a, RZ, 0xfc, !PT ;  /* 0x0000003a00687812 */ /* 0x000fe400078efcff */
[----:B---3--:R-:W-:Y:S01]  /*b6f0*/  LEA.HI.X.SX32 R97, R103, R3, 0x1, P6 ;  /* 0x0000000367617211 */ /* 0x008fe200030f0eff */
[C---:B------:R-:W-:Y:S01]  /*b700*/  VIADD R103, R102.reuse, UR5 ;  /* 0x0000000566677c36 */ /* 0x040fe20008000000 */
[----:B------:R-:W-:-:S03]  /*b710*/  LEA R98, P6, R102, R2, 0x1 ;  /* 0x0000000266627211 */ /* 0x000fc600078c08ff */
[----:B------:R3:W-:Y:S01]  /*b720*/  @P5 STG.E.U16 desc[UR22][R96.64], R238 ;  /* 0x000000ee60005986 */ /* 0x0007e2000c101516 */
[-C--:B------:R-:W-:Y:S01]  /*b730*/  LEA.HI.X.SX32 R99, R102, R3.reuse, 0x1, P6 ;  /* 0x0000000366637211 */ /* 0x080fe200030f0eff */
[C---:B------:R-:W-:Y:S01]  /*b740*/  VIADD R102, R103.reuse, UR5 ;  /* 0x0000000567667c36 */ /* 0x040fe20008000000 */
[----:B-1----:R-:W-:Y:S01]  /*b750*/  ISETP.LT.AND P5, PT, R104, UR6, !P0 ;  /* 0x0000000668007c0c */ /* 0x002fe2000c7a1270 */
[----:B------:R-:W1:Y:S01]  /*b760*/  LDCU UR6, c[0x0][0x39c] ;  /* 0x00007380ff0677ac */ /* 0x000e620008000800 */
        /* <DEDUP_REMOVED lines=19> */
[----:B-1----:R-:W-:Y:S01]  /*b8a0*/  ISETP.LT.AND P4, PT, R104, UR6, !P0 ;  /* 0x0000000668007c0c */ /* 0x002fe2000c781270 */
[----:B------:R-:W1:Y:S01]  /*b8b0*/  LDCU UR6, c[0x0][0x39c] ;  /* 0x00007380ff0677ac */ /* 0x000e620008000800 */
        /* <DEDUP_REMOVED lines=8> */
[----:B0-----:R-:W-:Y:S01]  /*b940*/  ISETP.LT.AND P5, PT, R104, UR4, !P0 ;  /* 0x0000000468007c0c */ /* 0x001fe2000c7a1270 */
[----:B------:R-:W0:Y:S01]  /*b950*/  LDCU UR4, c[0x0][0x39c] ;  /* 0x00007380ff0477ac */ /* 0x000e220008000800 */
        /* <DEDUP_REMOVED lines=10> */
[----:B-1----:R-:W-:Y:S01]  /*ba00*/  ISETP.LT.AND P3, PT, R104, UR6, !P0 ;  /* 0x0000000668007c0c */ /* 0x002fe2000c761270 */
[----:B------:R-:W1:Y:S01]  /*ba10*/  LDCU UR6, c[0x0][0x39c] ;  /* 0x00007380ff0677ac */ /* 0x000e620008000800 */
        /* <DEDUP_REMOVED lines=9> */
[----:B0-----:R-:W-:Y:S01]  /*bab0*/  ISETP.LT.AND P4, PT, R104, UR4, !P0 ;  /* 0x0000000468007c0c */ /* 0x001fe2000c781270 */
[----:B------:R-:W0:Y:S01]  /*bac0*/  LDCU UR4, c[0x0][0x39c] ;  /* 0x00007380ff0477ac */ /* 0x000e220008000800 */
        /* <DEDUP_REMOVED lines=60> */
[CC--:B------:R-:W-:Y:S02]  /*be90*/  LEA R100, P6, R102.reuse, R2.reuse, 0x1 ;  /* 0x0000000266647211 */ /* 0x0c0fe400078c08ff */
        /* <DEDUP_REMOVED lines=23> */
[C---:B------:R-:W-:Y:S01]  /*c010*/  VIADD R103, R102.reuse, UR5 ;  /* 0x0000000566677c36 */ /* 0x040fe20008000000 */
        /* <DEDUP_REMOVED lines=610> */
[----:B------:R-:W-:-:S02]  /*e640*/  LEA R96, P6, R103, R2, 0x1 ;  /* 0x0000000267607211 */ /* 0x000fc400078c08ff */
[----:B0-----:R-:W-:Y:S01]  /*e650*/  ISETP.LT.AND P5, PT, R104, UR4, !P0 ;  /* 0x0000000468007c0c */ /* 0x001fe2000c7a1270 */
[----:B------:R-:W0:Y:S01]  /*e660*/  LDCU UR4, c[0x0][0x39c] ;  /* 0x00007380ff0477ac */ /* 0x000e220008000800 */
        /* <DEDUP_REMOVED lines=9> */
[-C--:B------:R-:W-:Y:S02]  /*e700*/  LEA.HI.X.SX32 R99, R102, R3.reuse, 0x1, P6 ;  /* 0x0000000366637211 */ /* 0x080fe400030f0eff */
[C---:B------:R-:W-:Y:S02]  /*e710*/  LEA R100, P6, R103.reuse, R2, 0x1 ;  /* 0x0000000267647211 */ /* 0x040fe400078c08ff */
[----:B-1----:R-:W-:Y:S01]  /*e720*/  ISETP.LT.AND P3, PT, R104, UR6, !P0 ;  /* 0x0000000668007c0c */ /* 0x002fe2000c761270 */
[----:B------:R-:W1:Y:S01]  /*e730*/  LDCU UR6, c[0x0][0x39c] ;  /* 0x00007380ff0677ac */ /* 0x000e620008000800 */
[C---:B------:R-:W-:Y:S01]  /*e740*/  LEA.HI.X.SX32 R101, R103.reuse, R3, 0x1, P6 ;  /* 0x0000000367657211 */ /* 0x040fe200030f0eff */
[----:B------:R-:W-:Y:S01]  /*e750*/  VIADD R103, R103, UR5 ;  /* 0x0000000567677c36 */ /* 0x000fe20008000000 */
[C---:B------:R-:W-:Y:S02]  /*e760*/  LOP3.LUT R102, R0.reuse, 0xa1, RZ, 0xfc, !PT ;  /* 0x000000a100667812 */ /* 0x040fe400078efcff */
[----:B------:R-:W-:-:S02]  /*e770*/  LOP3.LUT R104, R0, 0xa2, RZ, 0xfc, !PT ;  /* 0x000000a200687812 */ /* 0x000fc400078efcff */
[----:B---3--:R-:W-:-:S05]  /*e780*/  PRMT R97, R223, 0x7632, R97 ;  /* 0x00007632df617816 */ /* 0x008fca0000000061 */
[----:B------:R3:W-:Y:S01]  /*e790*/  @P4 STG.E.U16 desc[UR22][R98.64], R97 ;  /* 0x0000006162004986 */ /* 0x0007e2000c101516 */
[----:B0-----:R-:W-:Y:S01]  /*e7a0*/  ISETP.LT.AND P4, PT, R102, UR4, !P0 ;  /* 0x0000000466007c0c */ /* 0x001fe2000c781270 */
[----:B------:R-:W0:Y:S01]  /*e7b0*/  LDCU UR4, c[0x0][0x39c] ;  /* 0x00007380ff0477ac */ /* 0x000e220008000800 */
[C---:B------:R-:W-:Y:S01]  /*e7c0*/  VIADD R102, R103.reuse, UR5 ;  /* 0x0000000567667c36 */ /* 0x040fe20008000000 */
[----:B------:R5:W-:Y:S01]  /*e7d0*/  @P5 STG.E.U16 desc[UR22][R100.64], R221 ;  /* 0x000000dd64005986 */ /* 0x000be2000c101516 */
[----:B------:R-:W-:-:S04]  /*e7e0*/  LEA R96, P5, R103, R2, 0x1 ;  /* 0x0000000267607211 */ /* 0x000fc800078a08ff */
[----:B---3--:R-:W-:Y:S02]  /*e7f0*/  LEA.HI.X.SX32 R97, R103, R3, 0x1, P5 ;  /* 0x0000000367617211 */ /* 0x008fe400028f0eff */
[----:B------:R-:W-:Y:S02]  /*e800*/  PRMT R99, R221, 0x7632, R99 ;  /* 0x00007632dd637816 */ /* 0x000fe40000000063 */
[----:B------:R-:W-:Y:S02]  /*e810*/  LEA R98, P6, R102, R2, 0x1 ;  /* 0x0000000266627211 */ /* 0x000fe400078c08ff */
[----:B------:R-:W-:Y:S01]  /*e820*/  LOP3.LUT R103, R0, 0xa3, RZ, 0xfc, !PT ;  /* 0x000000a300677812 */ /* 0x000fe200078efcff */
[----:B------:R3:W-:Y:S01]  /*e830*/  @P2 STG.E.U16 desc[UR22][R96.64], R99 ;  /* 0x0000006360002986 */ /* 0x0007e2000c101516 */
[----:B-1----:R-:W-:Y:S01]  /*e840*/  ISETP.LT.AND P5, PT, R104, UR6, !P0 ;  /* 0x0000000668007c0c */ /* 0x002fe2000c7a1270 */
[----:B------:R-:W1:Y:S01]  /*e850*/  LDCU UR6, c[0x0][0x39c] ;  /* 0x00007380ff0677ac */ /* 0x000e620008000800 */
[----:B--2---:R-:W-:-:S02]  /*e860*/  ISETP.LT.AND P2, PT, R103, UR7, !P0 ;  /* 0x0000000767007c0c */ /* 0x004fc4000c741270 */
[C---:B-----5:R-:W-:Y:S01]  /*e870*/  LOP3.LUT R101, R0.reuse, 0xa4, RZ, 0xfc, !PT ;  /* 0x000000a400657812 */ /* 0x060fe200078efcff */
[----:B------:R-:W2:Y:S01]  /*e880*/  LDCU UR7, c[0x0][0x39c] ;  /* 0x00007380ff0777ac */ /* 0x000ea20008000800 */
[----:B------:R-:W-:Y:S02]  /*e890*/  LOP3.LUT R104, R0, 0xa6, RZ, 0xfc, !PT ;  /* 0x000000a600687812 */ /* 0x000fe400078efcff */
[C---:B---3--:R-:W-:Y:S01]  /*e8a0*/  LEA.HI.X.SX32 R99, R102.reuse, R3, 0x1, P6 ;  /* 0x0000000366637211 */ /* 0x048fe200030f0eff */
[----:B------:R-:W-:-:S04]  /*e8b0*/  VIADD R102, R102, UR5 ;  /* 0x0000000566667c36 */ /* 0x000fc80008000000 */
[C---:B------:R-:W-:Y:S01]  /*e8c0*/  VIADD R103, R102.reuse, UR5 ;  /* 0x0000000566677c36 */ /* 0x040fe20008000000 */
[CC--:B------:R-:W-:Y:S01]  /*e8d0*/  LEA R100, P6, R102.reuse, R2.reuse, 0x1 ;  /* 0x0000000266647211 */ /* 0x0c0fe200078c08ff */
[----:B------:R3:W-:Y:S01]  /*e8e0*/  @P3 STG.E.U16 desc[UR22][R98.64], R219 ;  /* 0x000000db62003986 */ /* 0x0007e2000c101516 */
[----:B0-----:R-:W-:Y:S01]  /*e8f0*/  ISETP.LT.AND P3, PT, R101, UR4, !P0 ;  /* 0x0000000465007c0c */ /* 0x001fe2000c761270 */
[----:B------:R-:W0:Y:S01]  /*e900*/  LDCU UR4, c[0x0][0x39c] ;  /* 0x00007380ff0477ac */ /* 0x000e220008000800 */
[-C--:B------:R-:W-:Y:S02]  /*e910*/  LEA.HI.X.SX32 R101, R102, R3.reuse, 0x1, P6 ;  /* 0x0000000366657211 */ /* 0x080fe400030f0eff */
[C---:B------:R-:W-:Y:S02]  /*e920*/  LEA R96, P6, R103.reuse, R2, 0x1 ;  /* 0x0000000267607211 */ /* 0x040fe400078c08ff */
[----:B------:R-:W-:Y:S02]  /*e930*/  LOP3.LUT R102, R0, 0xa5, RZ, 0xfc, !PT ;  /* 0x000000a500667812 */ /* 0x000fe400078efcff */
[C---:B------:R-:W-:Y:S01]  /*e940*/  LEA.HI.X.SX32 R97, R103.reuse, R3, 0x1, P6 ;  /* 0x0000000367617211 */ /* 0x040fe200030f0eff */
[----:B------:R-:W-:Y:S01]  /*e950*/  VIADD R103, R103, UR5 ;  /* 0x0000000567677c36 */ /* 0x000fe20008000000 */
[----:B---3--:R-:W-:-:S05]  /*e960*/  PRMT R99, R219, 0x7632, R99 ;  /* 0x00007632db637816 */ /* 0x008fca0000000063 */
[----:B------:R3:W-:Y:S01]  /*e970*/  @P4 STG.E.U16 desc[UR22][R100.64], R99 ;  /* 0x0000006364004986 */ /* 0x0007e2000c101516 */
[----:B-1----:R-:W-:Y:S01]  /*e980*/  ISETP.LT.AND P4, PT, R102, UR6, !P0 ;  /* 0x0000000666007c0c */ /* 0x002fe2000c781270 */
[----:B------:R-:W1:Y:S01]  /*e990*/  LDCU UR6, c[0x0][0x39c] ;  /* 0x00007380ff0677ac */ /* 0x000e620008000800 */
[C---:B------:R-:W-:Y:S01]  /*e9a0*/  VIADD R102, R103.reuse, UR5 ;  /* 0x0000000567667c36 */ /* 0x040fe20008000000 */
[----:B------:R5:W-:Y:S01]  /*e9b0*/  @P5 STG.E.U16 desc[UR22][R96.64], R105 ;  /* 0x0000006960005986 */ /* 0x000be2000c101516 */
[----:B------:R-:W-:-:S04]  /*e9c0*/  LEA R98, P5, R103, R2, 0x1 ;  /* 0x0000000267627211 */ /* 0x000fc800078a08ff */
[-C--:B---3--:R-:W-:Y:S02]  /*e9d0*/  LEA.HI.X.SX32 R99, R103, R3.reuse, 0x1, P5 ;  /* 0x0000000367637211 */ /* 0x088fe400028f0eff */
[----:B------:R-:W-:Y:S02]  /*e9e0*/  LEA R100, P6, R102, R2, 0x1 ;  /* 0x0000000266647211 */ /* 0x000fe400078c08ff */
[----:B-----5:R-:W-:Y:S02]  /*e9f0*/  PRMT R97, R69, 0x7632, R97 ;  /* 0x0000763245617816 */ /* 0x020fe40000000061 */
[----:B------:R-:W-:Y:S02]  /*ea00*/  LOP3.LUT R69, R0, 0xa7, RZ, 0xfc, !PT ;  /* 0x000000a700457812 */ /* 0x000fe400078efcff */
[C---:B------:R-:W-:Y:S01]  /*ea10*/  LEA.HI.X.SX32 R101, R102.reuse, R3, 0x1, P6 ;  /* 0x0000000366657211 */ /* 0x040fe200030f0eff */
[----:B------:R3:W-:Y:S01]  /*ea20*/  @P2 STG.E.U16 desc[UR22][R98.64], R97 ;  /* 0x0000006162002986 */ /* 0x0007e2000c101516 */
[----:B0-----:R-:W-:Y:S01]  /*ea30*/  ISETP.LT.AND P2, PT, R69, UR4, !P0 ;  /* 0x0000000445007c0c */ /* 0x001fe2000c741270 */
[----:B------:R-:W-:Y:S01]  /*ea40*/  VIADD R69, R102, UR5 ;  /* 0x0000000566457c36 */ /* 0x000fe20008000000 */
[----:B------:R-:W0:Y:S01]  /*ea50*/  LDCU UR4, c[0x0][0x39c] ;  /* 0x00007380ff0477ac */ /* 0x000e220008000800 */
[----:B------:R-:W-:-:S02]  /*ea60*/  LOP3.LUT R102, R0, 0xa8, RZ, 0xfc, !PT ;  /* 0x000000a800667812 */ /* 0x000fc400078efcff */
[----:B--2---:R-:W-:Y:S01]  /*ea70*/  ISETP.LT.AND P5, PT, R104, UR7, !P0 ;  /* 0x0000000768007c0c */ /* 0x004fe2000c7a1270 */
[----:B------:R-:W2:Y:S01]  /*ea80*/  LDCU UR7, c[0x0][0x39c] ;  /* 0x00007380ff0777ac */ /* 0x000ea20008000800 */
[C---:B------:R-:W-:Y:S02]  /*ea90*/  LEA R96, P6, R69.reuse, R2, 0x1 ;  /* 0x0000000245607211 */ /* 0x040fe400078c08ff */
[----:B---3--:R-:W-:Y:S02]  /*eaa0*/  PRMT R99, R68, 0x7610, R99 ;  /* 0x0000761044637816 */ /* 0x008fe40000000063 */
[C---:B------:R-:W-:Y:S01]  /*eab0*/  LEA.HI.X.SX32 R97, R69.reuse, R3, 0x1, P6 ;  /* 0x0000000345617211 */ /* 0x040fe200030f0eff */
[----:B------:R-:W-:Y:S02]  /*eac0*/  VIADD R69, R69, UR5 ;  /* 0x0000000545457c36 */ /* 0x000fe40008000000 */
[----:B------:R3:W-:Y:S01]  /*ead0*/  @P3 STG.E.U16 desc[UR22][R100.64], R99 ;  /* 0x0000006364003986 */ /* 0x0007e2000c101516 */
[----:B-1----:R-:W-:Y:S01]  /*eae0*/  ISETP.LT.AND P3, PT, R102, UR6, !P0 ;  /* 0x0000000666007c0c */ /* 0x002fe2000c761270 */
[----:B------:R-:W1:Y:S01]  /*eaf0*/  LDCU UR6, c[0x0][0x39c] ;  /* 0x00007380ff0677ac */ /* 0x000e620008000800 */
[----:B------:R-:W-:Y:S01]  /*eb00*/  VIADD R98, R69, UR5 ;  /* 0x0000000545627c36 */ /* 0x000fe20008000000 */
[----:B---3--:R-:W-:-:S05]  /*eb10*/  PRMT R101, R68, 0x7632, R101 ;  /* 0x0000763244657816 */ /* 0x008fca0000000065 */
[----:B------:R3:W-:Y:S01]  /*eb20*/  @P4 STG.E.U16 desc[UR22][R96.64], R101 ;  /* 0x0000006560004986 */ /* 0x0007e2000c101516 */
[----:B------:R-:W-:-:S04]  /*eb30*/  LEA R68, P4, R69, R2, 0x1 ;  /* 0x0000000245447211 */ /* 0x000fc800078808ff */
[----:B------:R-:W-:Y:S02]  /*eb40*/  LEA.HI.X.SX32 R69, R69, R3, 0x1, P4 ;  /* 0x0000000345457211 */ /* 0x000fe400020f0eff */
[----:B---3--:R-:W-:Y:S02]  /*eb50*/  F2FP.BF16.F32.PACK_AB R97, R71, R70 ;  /* 0x000000464761723e */ /* 0x008fe400000010ff */
[C---:B------:R-:W-:Y:S02]  /*eb60*/  LOP3.LUT R70, R0.reuse, 0xa9, RZ, 0xfc, !PT ;  /* 0x000000a900467812 */ /* 0x040fe400078efcff */
[----:B------:R-:W-:Y:S01]  /*eb70*/  LOP3.LUT R96, R0, 0xaa, RZ, 0xfc, !PT ;  /* 0x000000aa00607812 */ /* 0x000fe200078efcff */
[----:B------:R3:W-:Y:S01]  /*eb80*/  @P5 STG.E.U16 desc[UR22][R68.64], R97 ;  /* 0x0000006144005986 */ /* 0x0007e2000c101516 */
[----:B0-----:R-:W-:Y:S01]  /*eb90*/  ISETP.LT.AND P4, PT, R70, UR4, !P0 ;  /* 0x0000000446007c0c */ /* 0x001fe2000c781270 */
[----:B------:R-:W0:Y:S01]  /*eba0*/  LDCU UR4, c[0x0][0x39c] ;  /* 0x00007380ff0477ac */ /* 0x000e220008000800 */
[----:B------:R-:W-:-:S02]  /*ebb0*/  LEA R70, P6, R98, R2, 0x1 ;  /* 0x0000000262467211 */ /* 0x000fc400078c08ff */
[----:B------:R-:W-:Y:S02]  /*ebc0*/  PRMT R99, R97, 0x7632, R99 ;  /* 0x0000763261637816 */ /* 0x000fe40000000063 */
[C---:B------:R-:W-:Y:S01]  /*ebd0*/  LEA.HI.X.SX32 R71, R98.reuse, R3, 0x1, P6 ;  /* 0x0000000362477211 */ /* 0x040fe200030f0eff */
[----:B------:R-:W-:Y:S01]  /*ebe0*/  VIADD R98, R98, UR5 ;  /* 0x0000000562627c36 */ /* 0x000fe20008000000 */
[----:B-1----:R-:W-:Y:S01]  /*ebf0*/  ISETP.LT.AND P6, PT, R96, UR6, !P0 ;  /* 0x0000000660007c0c */ /* 0x002fe2000c7c1270 */
[----:B------:R-:W1:Y:S02]  /*ec00*/  LDCU UR6, c[0x0][0x39c] ;  /* 0x00007380ff0677ac */ /* 0x000e640008000800 */
[----:B------:R5:W-:Y:S01]  /*ec10*/  @P2 STG.E.U16 desc[UR22][R70.64], R99 ;  /* 0x0000006346002986 */ /* 0x000be2000c101516 */
[C---:B------:R-:W-:Y:S01]  /*ec20*/  LEA R96, P2, R98.reuse, R2, 0x1 ;  /* 0x0000000262607211 */ /* 0x040fe200078408ff */
[----:B------:R-:W-:Y:S01]  /*ec30*/  VIADD R72, R98, UR5 ;  /* 0x0000000562487c36 */ /* 0x000fe20008000000 */
[----:B---3--:R-:W-:-:S02]  /*ec40*/  LOP3.LUT R68, R0, 0xab, RZ, 0xfc, !PT ;  /* 0x000000ab00447812 */ /* 0x008fc400078efcff */
[-C--:B------:R-:W-:Y:S02]  /*ec50*/  LEA.HI.X.SX32 R97, R98, R3.reuse, 0x1, P2 ;  /* 0x0000000362617211 */ /* 0x080fe400010f0eff */
[----:B------:R-:W-:Y:S02]  /*ec60*/  LOP3.LUT R69, R0, 0xac, RZ, 0xfc, !PT ;  /* 0x000000ac00457812 */ /* 0x000fe400078efcff */
[----:B0-----:R-:W-:Y:S01]  /*ec70*/  ISETP.LT.AND P5, PT, R68, UR4, !P0 ;  /* 0x0000000444007c0c */ /* 0x001fe2000c7a1270 */
[----:B------:R0:W-:Y:S01]  /*ec80*/  @P3 STG.E.U16 desc[UR22][R96.64], R73 ;  /* 0x0000004960003986 */ /* 0x0001e2000c101516 */
[C---:B------:R-:W-:Y:S01]  /*ec90*/  LEA R68, P2, R72.reuse, R2, 0x1 ;  /* 0x0000000248447211 */ /* 0x040fe200078408ff */
[----:B------:R-:W3:Y:S01]  /*eca0*/  LDCU UR4, c[0x0][0x39c] ;  /* 0x00007380ff0477ac */ /* 0x000ee20008000800 */
[----:B--2---:R-:W-:Y:S02]  /*ecb0*/  ISETP.LT.AND P3, PT, R69, UR7, !P0 ;  /* 0x0000000745007c0c */ /* 0x004fe4000c761270 */
[C---:B------:R-:W-:Y:S01]  /*ecc0*/  LEA.HI.X.SX32 R69, R72.reuse, R3, 0x1, P2 ;  /* 0x0000000348457211 */ /* 0x040fe200010f0eff */
[----:B------:R-:W-:Y:S01]  /*ecd0*/  VIADD R72, R72, UR5 ;  /* 0x0000000548487c36 */ /* 0x000fe20008000000 */
[----:B-----5:R-:W-:Y:S01]  /*ece0*/  PRMT R71, R73, 0x7632, R71 ;  /* 0x0000763249477816 */ /* 0x020fe20000000047 */
[----:B------:R-:W2:Y:S01]  /*ecf0*/  LDCU UR7, c[0x0][0x39c] ;  /* 0x00007380ff0777ac */ /* 0x000ea20008000800 */
[----:B------:R-:W-:-:S03]  /*ed00*/  LOP3.LUT R70, R0, 0xad, RZ, 0xfc, !PT ;  /* 0x000000ad00467812 */ /* 0x000fc600078efcff */
[----:B------:R5:W-:Y:S01]  /*ed10*/  @P4 STG.E.U16 desc[UR22][R68.64], R71 ;  /* 0x0000004744004986 */ /* 0x000be2000c101516 */
[----:B-1----:R-:W-:Y:S01]  /*ed20*/  ISETP.LT.AND P2, PT, R70, UR6, !P0 ;  /* 0x0000000646007c0c */ /* 0x002fe2000c741270 */
[C---:B0-----:R-:W-:Y:S01]  /*ed30*/  VIADD R96, R72.reuse, UR5 ;  /* 0x0000000548607c36 */ /* 0x041fe20008000000 */
[-C--:B------:R-:W-:Y:S01]  /*ed40*/  LEA R70, P4, R72, R2.reuse, 0x1 ;  /* 0x0000000248467211 */ /* 0x080fe200078808ff */
[----:B------:R-:W0:Y:S01]  /*ed50*/  LDCU UR6, c[0x0][0x39c] ;  /* 0x00007380ff0677ac */ /* 0x000e220008000800 */
[----:B------:R-:W-:Y:S02]  /*ed60*/  PRMT R97, R74, 0x7632, R97 ;  /* 0x000076324a617816 */ /* 0x000fe40000000061 */
[----:B-----5:R-:W-:Y:S02]  /*ed70*/  LEA.HI.X.SX32 R71, R72, R3, 0x1, P4 ;  /* 0x0000000348477211 */ /* 0x020fe400020f0eff */
[----:B------:R-:W-:Y:S02]  /*ed80*/  LEA R72, P4, R96, R2, 0x1 ;  /* 0x0000000260487211 */ /* 0x000fe400078808ff */
[----:B------:R-:W-:-:S02]  /*ed90*/  PRMT R69, R74, 0x7610, R69 ;  /* 0x000076104a457816 */ /* 0x000fc40000000045 */
[C---:B------:R-:W-:Y:S01]  /*eda0*/  LEA.HI.X.SX32 R73, R96.reuse, R3, 0x1, P4 ;  /* 0x0000000360497211 */ /* 0x040fe200020f0eff */
[----:B------:R-:W-:Y:S01]  /*edb0*/  VIADD R96, R96, UR5 ;  /* 0x0000000560607c36 */ /* 0x000fe20008000000 */
[----:B---3--:R-:W-:Y:S01]  /*edc0*/  ISETP.LT.AND P4, PT, R75, UR4, !P0 ;  /* 0x000000044b007c0c */ /* 0x008fe2000c781270 */
[----:B------:R1:W-:Y:S01]  /*edd0*/  @P6 STG.E.U16 desc[UR22][R70.64], R69 ;  /* 0x0000004546006986 */ /* 0x0003e2000c101516 */
[----:B------:R-:W3:Y:S01]  /*ede0*/  LDCU UR4, c[0x0][0x39c] ;  /* 0x00007380ff0477ac */ /* 0x000ee20008000800 */
[----:B------:R-:W-:Y:S01]  /*edf0*/  VIADD R74, R96, UR5 ;  /* 0x00000005604a7c36 */ /* 0x000fe20008000000 */
[----:B------:R-:W-:Y:S01]  /*ee00*/  LOP3.LUT R75, R0, 0xaf, RZ, 0xfc, !PT ;  /* 0x000000af004b7812 */ /* 0x000fe200078efcff */
[----:B------:R5:W-:Y:S01]  /*ee10*/  @P5 STG.E.U16 desc[UR22][R72.64], R97 ;  /* 0x0000006148005986 */ /* 0x000be2000c101516 */
[----:B------:R-:W-:-:S04]  /*ee20*/  LEA R68, P5, R96, R2, 0x1 ;  /* 0x0000000260447211 */ /* 0x000fc800078a08ff */
[-C--:B-1----:R-:W-:Y:S02]  /*ee30*/  LEA.HI.X.SX32 R69, R96, R3.reuse, 0x1, P5 ;  /* 0x0000000360457211 */ /* 0x082fe400028f0eff */
[----:B------:R-:W-:Y:S02]  /*ee40*/  LOP3.LUT R71, R0, 0xb0, RZ, 0xfc, !PT ;  /* 0x000000b000477812 */ /* 0x000fe400078efcff */
[CC--:B------:R-:W-:Y:S01]  /*ee50*/  LEA R70, P6, R74.reuse, R2.reuse, 0x1 ;  /* 0x000000024a467211 */ /* 0x0c0fe200078c08ff */
[----:B------:R1:W-:Y:S01]  /*ee60*/  @P3 STG.E.U16 desc[UR22][R68.64], R76 ;  /* 0x0000004c44003986 */ /* 0x0003e2000c101516 */
[----:B0-----:R-:W-:Y:S01]  /*ee70*/  ISETP.LT.AND P5, PT, R75, UR6, !P0 ;  /* 0x000000064b007c0c */ /* 0x001fe2000c7a1270 */
[----:B------:R-:W0:Y:S01]  /*ee80*/  LDCU UR6, c[0x0][0x39c] ;  /* 0x00007380ff0677ac */ /* 0x000e220008000800 */
[----:B--2---:R-:W-:Y:S02]  /*ee90*/  ISETP.LT.AND P3, PT, R71, UR7, !P0 ;  /* 0x0000000747007c0c */ /* 0x004fe4000c761270 */
[C---:B------:R-:W-:Y:S01]  /*eea0*/  LEA.HI.X.SX32 R71, R74.reuse, R3, 0x1, P6 ;  /* 0x000000034a477211 */ /* 0x040fe200030f0eff */
[----:B------:R-:W-:Y:S01]  /*eeb0*/  VIADD R74, R74, UR5 ;  /* 0x000000054a4a7c36 */ /* 0x000fe20008000000 */
[----:B-----5:R-:W-:Y:S01]  /*eec0*/  LOP3.LUT R73, R0, 0xb1, RZ, 0xfc, !PT ;  /* 0x000000b100497812 */ /* 0x020fe200078efcff */
[----:B------:R-:W2:Y:S02]  /*eed0*/  LDCU UR7, c[0x0][0x39c] ;  /* 0x00007380ff0777ac */ /* 0x000ea40008000800 */
[C---:B------:R-:W-:Y:S01]  /*eee0*/  VIADD R75, R74.reuse, UR5 ;  /* 0x000000054a4b7c36 */ /* 0x040fe20008000000 */
[----:B------:R-:W-:-:S02]  /*eef0*/  LEA R72, P6, R74, R2, 0x1 ;  /* 0x000000024a487211 */ /* 0x000fc400078c08ff */
[----:B-1----:R-:W-:Y:S02]  /*ef00*/  PRMT R69, R76, 0x7632, R69 ;  /* 0x000076324c457816 */ /* 0x002fe40000000045 */
[----:B------:R-:W-:-:S03]  /*ef10*/  LOP3.LUT R76, R0, 0xb3, RZ, 0xfc, !PT ;  /* 0x000000b3004c7812 */ /* 0x000fc600078efcff */
[----:B------:R1:W-:Y:S01]  /*ef20*/  @P2 STG.E.U16 desc[UR22][R70.64], R69 ;  /* 0x0000004546002986 */ /* 0x0003e2000c101516 */
[----:B---3--:R-:W-:Y:S01]  /*ef30*/  ISETP.LT.AND P2, PT, R73, UR4, !P0 ;  /* 0x0000000449007c0c */ /* 0x008fe2000c741270 */
[----:B------:R-:W3:Y:S01]  /*ef40*/  LDCU UR4, c[0x0][0x39c] ;  /* 0x00007380ff0477ac */ /* 0x000ee20008000800 */
[-C--:B------:R-:W-:Y:S02]  /*ef50*/  LEA.HI.X.SX32 R73, R74, R3.reuse, 0x1, P6 ;  /* 0x000000034a497211 */ /* 0x080fe400030f0eff */
[C---:B------:R-:W-:Y:S02]  /*ef60*/  LEA R68, P6, R75.reuse, R2, 0x1 ;  /* 0x000000024b447211 */ /* 0x040fe400078c08ff */
[----:B------:R-:W-:Y:S01]  /*ef70*/  LOP3.LUT R74, R0, 0xb2, RZ, 0xfc, !PT ;  /* 0x000000b2004a7812 */ /* 0x000fe200078efcff */
[----:B------:R5:W-:Y:S03]  /*ef80*/  @P4 STG.E.U16 desc[UR22][R72.64], R78 ;  /* 0x0000004e48004986 */ /* 0x000be6000c101516 */
[----:B0-----:R-:W-:Y:S01]  /*ef90*/  ISETP.LT.AND P4, PT, R74, UR6, !P0 ;  /* 0x000000064a007c0c */ /* 0x001fe2000c781270 */
[----:B------:R-:W0:Y:S01]  /*efa0*/  LDCU UR6, c[0x0][0x39c] ;  /* 0x00007380ff0677ac */ /* 0x000e220008000800 */
[C---:B-1----:R-:W-:Y:S01]  /*efb0*/  LEA.HI.X.SX32 R69, R75.reuse, R3, 0x1, P6 ;  /* 0x000000034b457211 */ /* 0x042fe200030f0eff */
[----:B------:R-:W-:Y:S01]  /*efc0*/  VIADD R75, R75, UR5 ;  /* 0x000000054b4b7c36 */ /* 0x000fe20008000000 */
[----:B------:R-:W-:-:S03]  /*efd0*/  PRMT R71, R78, 0x7632, R71 ;  /* 0x000076324e477816 */ /* 0x000fc60000000047 */
[C---:B------:R-:W-:Y:S02]  /*efe0*/  VIADD R74, R75.reuse, UR5 ;  /* 0x000000054b4a7c36 */ /* 0x040fe40008000000 */
[----:B------:R1:W-:Y:S01]  /*eff0*/  @P5 STG.E.U16 desc[UR22][R68.64], R71 ;  /* 0x0000004744005986 */ /* 0x0003e2000c101516 */
[-C--:B------:R-:W-:Y:S02]  /*f000*/  LEA R70, P5, R75, R2.reuse, 0x1 ;  /* 0x000000024b467211 */ /* 0x080fe400078a08ff */
[----:B-----5:R-:W-:-:S04]  /*f010*/  LEA R72, P6, R74, R2, 0x1 ;  /* 0x000000024a487211 */ /* 0x020fc800078c08ff */
[CC--:B------:R-:W-:Y:S01]  /*f020*/  LEA.HI.X.SX32 R73, R74.reuse, R3.reuse, 0x1, P6 ;  /* 0x000000034a497211 */ /* 0x0c0fe200030f0eff */
[----:B------:R-:W-:Y:S01]  /*f030*/  VIADD R74, R74, UR5 ;  /* 0x000000054a4a7c36 */ /* 0x000fe20008000000 */
[----:B-1----:R-:W-:-:S03]  /*f040*/  LEA.HI.X.SX32 R71, R75, R3, 0x1, P5 ;  /* 0x000000034b477211 */ /* 0x002fc600028f0eff */
[----:B------:R-:W-:Y:S01]  /*f050*/  VIADD R75, R74, UR5 ;  /* 0x000000054a4b7c36 */ /* 0x000fe20008000000 */
[----:B---3--:R-:W-:Y:S01]  /*f060*/  ISETP.LT.AND P5, PT, R76, UR4, !P0 ;  /* 0x000000044c007c0c */ /* 0x008fe2000c7a1270 */
[----:B------:R-:W1:Y:S01]  /*f070*/  LDCU UR4, c[0x0][0x39c] ;  /* 0x00007380ff0477ac */ /* 0x000e620008000800 */
[----:B------:R-:W-:Y:S01]  /*f080*/  LOP3.LUT R68, R0, 0xb4, RZ, 0xfc, !PT ;  /* 0x000000b400447812 */ /* 0x000fe200078efcff */
[----:B------:R3:W-:Y:S01]  /*f090*/  @P3 STG.E.U16 desc[UR22][R70.64], R80 ;  /* 0x0000005046003986 */ /* 0x0007e2000c101516 */
[----:B------:R-:W-:Y:S02]  /*f0a0*/  PRMT R69, R80, 0x7632, R69 ;  /* 0x0000763250457816 */ /* 0x000fe40000000045 */
[----:B0-----:R-:W-:Y:S01]  /*f0b0*/  ISETP.LT.AND P6, PT, R68, UR6, !P0 ;  /* 0x0000000644007c0c */ /* 0x001fe2000c7c1270 */
[----:B------:R-:W0:Y:S01]  /*f0c0*/  LDCU UR6, c[0x0][0x39c] ;  /* 0x00007380ff0677ac */ /* 0x000e220008000800 */
[----:B------:R-:W-:Y:S01]  /*f0d0*/  LOP3.LUT R76, R0, 0xb9, RZ, 0xfc, !PT ;  /* 0x000000b9004c7812 */ /* 0x000fe200078efcff */
[----:B------:R5:W-:Y:S01]  /*f0e0*/  @P2 STG.E.U16 desc[UR22][R72.64], R69 ;  /* 0x0000004548002986 */ /* 0x000be2000c101516 */
[----:B------:R-:W-:-:S02]  /*f0f0*/  LEA R68, P2, R74, R2, 0x1 ;  /* 0x000000024a447211 */ /* 0x000fc400078408ff */
[C---:B---3--:R-:W-:Y:S02]  /*f100*/  LOP3.LUT R70, R0.reuse, 0xb5, RZ, 0xfc, !PT ;  /* 0x000000b500467812 */ /* 0x048fe400078efcff */
[----:B------:R-:W-:Y:S02]  /*f110*/  LOP3.LUT R71, R0, 0xb6, RZ, 0xfc, !PT ;  /* 0x000000b600477812 */ /* 0x000fe400078efcff */
[----:B-1----:R-:W-:Y:S01]  /*f120*/  ISETP.LT.AND P3, PT, R70, UR4, !P0 ;  /* 0x0000000446007c0c */ /* 0x002fe2000c761270 */
[----:B------:R-:W1:Y:S01]  /*f130*/  LDCU UR4, c[0x0][0x39c] ;  /* 0x00007380ff0477ac */ /* 0x000e620008000800 */
[-C--:B-----5:R-:W-:Y:S02]  /*f140*/  LEA.HI.X.SX32 R69, R74, R3.reuse, 0x1, P2 ;  /* 0x000000034a457211 */ /* 0x0a0fe400010f0eff */
[----:B------:R-:W-:Y:S02]  /*f150*/  LEA R70, P2, R75, R2, 0x1 ;  /* 0x000000024b467211 */ /* 0x000fe400078408ff */
[----:B------:R-:W-:Y:S01]  /*f160*/  LOP3.LUT R72, R0, 0xb7, RZ, 0xfc, !PT ;  /* 0x000000b700487812 */ /* 0x000fe200078efcff */
[----:B------:R3:W-:Y:S01]  /*f170*/  @P4 STG.E.U16 desc[UR22][R68.64], R82 ;  /* 0x0000005244004986 */ /* 0x0007e2000c101516 */
[----:B--2---:R-:W-:Y:S01]  /*f180*/  ISETP.LT.AND P4, PT, R71, UR7, !P0 ;  /* 0x0000000747007c0c */ /* 0x004fe2000c781270 */
[----:B------:R-:W2:Y:S01]  /*f190*/  LDCU UR7, c[0x0][0x39c] ;  /* 0x00007380ff0777ac */ /* 0x000ea20008000800 */
[C---:B------:R-:W-:Y:S01]  /*f1a0*/  LEA.HI.X.SX32 R71, R75.reuse, R3, 0x1, P2 ;  /* 0x000000034b477211 */ /* 0x040fe200010f0eff */
[----:B------:R-:W-:Y:S01]  /*f1b0*/  VIADD R75, R75, UR5 ;  /* 0x000000054b4b7c36 */ /* 0x000fe20008000000 */
[----:B0-----:R-:W-:Y:S01]  /*f1c0*/  ISETP.LT.AND P2, PT, R72, UR6, !P0 ;  /* 0x0000000648007c0c */ /* 0x001fe2000c741270 */
[----:B------:R-:W0:Y:S02]  /*f1d0*/  LDCU UR6, c[0x0][0x39c] ;  /* 0x00007380ff0677ac */ /* 0x000e240008000800 */
[----:B------:R-:W-:Y:S01]  /*f1e0*/  VIADD R74, R75, UR5 ;  /* 0x000000054b4a7c36 */ /* 0x000fe20008000000 */
[----:B---3--:R-:W-:-:S05]  /*f1f0*/  PRMT R69, R82, 0x7632, R69 ;  /* 0x0000763252457816 */ /* 0x008fca0000000045 */
[----:B------:R3:W-:Y:S01]  /*f200*/  @P5 STG.E.U16 desc[UR22][R70.64], R69 ;  /* 0x0000004546005986 */ /* 0x0007e2000c101516 */
[----:B------:R-:W-:-:S04]  /*f210*/  LEA R72, P5, R75, R2, 0x1 ;  /* 0x000000024b487211 */ /* 0x000fc800078a08ff */
[-C--:B------:R-:W-:Y:S02]  /*f220*/  LEA.HI.X.SX32 R73, R75, R3.reuse, 0x1, P5 ;  /* 0x000000034b497211 */ /* 0x080fe400028f0eff */
[-C--:B------:R-:W-:Y:S02]  /*f230*/  LEA R68, P5, R74, R2.reuse, 0x1 ;  /* 0x000000024a447211 */ /* 0x080fe400078a08ff */
[----:B------:R-:W-:Y:S01]  /*f240*/  LOP3.LUT R75, R0, 0xb8, RZ, 0xfc, !PT ;  /* 0x000000b8004b7812 */ /* 0x000fe200078efcff */
[----:B------:R5:W-:Y:S01]  /*f250*/  @P6 STG.E.U16 desc[UR22][R72.64], R84 ;  /* 0x0000005448006986 */ /* 0x000be2000c101516 */
[----:B---3--:R-:W-:Y:S02]  /*f260*/  PRMT R71, R84, 0x7632, R71 ;  /* 0x0000763254477816 */ /* 0x008fe40000000047 */
[C---:B------:R-:W-:Y:S01]  /*f270*/  LEA.HI.X.SX32 R69, R74.reuse, R3, 0x1, P5 ;  /* 0x000000034a457211 */ /* 0x040fe200028f0eff */
[----:B------:R-:W-:Y:S01]  /*f280*/  VIADD R74, R74, UR5 ;  /* 0x000000054a4a7c36 */ /* 0x000fe20008000000 */
[----:B-1----:R-:W-:Y:S01]  /*f290*/  ISETP.LT.AND P5, PT, R75, UR4, !P0 ;  /* 0x000000044b007c0c */ /* 0x002fe2000c7a1270 */
[----:B------:R-:W1:Y:S02]  /*f2a0*/  LDCU UR4, c[0x0][0x39c] ;  /* 0x00007380ff0477ac */ /* 0x000e640008000800 */
[----:B------:R3:W-:Y:S01]  /*f2b0*/  @P3 STG.E.U16 desc[UR22][R68.64], R71 ;  /* 0x0000004744003986 */ /* 0x0007e2000c101516 */
[C---:B------:R-:W-:Y:S01]  /*f2c0*/  LEA R70, P3, R74.reuse, R2, 0x1 ;  /* 0x000000024a467211 */ /* 0x040fe200078608ff */
[----:B------:R-:W-:Y:S01]  /*f2d0*/  VIADD R75, R74, UR5 ;  /* 0x000000054a4b7c36 */ /* 0x000fe20008000000 */
[----:B-----5:R-:W-:-:S04]  /*f2e0*/  LOP3.LUT R73, R0, 0xba, RZ, 0xfc, !PT ;  /* 0x000000ba00497812 */ /* 0x020fc800078efcff */
[----:B------:R-:W-:Y:S02]  /*f2f0*/  LEA R72, P6, R75, R2, 0x1 ;  /* 0x000000024b487211 */ /* 0x000fe400078c08ff */
[-C--:B---3--:R-:W-:Y:S02]  /*f300*/  LEA.HI.X.SX32 R71, R74, R3.reuse, 0x1, P3 ;  /* 0x000000034a477211 */ /* 0x088fe400018f0eff */
[----:B0-----:R-:W-:Y:S01]  /*f310*/  ISETP.LT.AND P3, PT, R76, UR6, !P0 ;  /* 0x000000064c007c0c */ /* 0x001fe2000c761270 */
[----:B------:R-:W0:Y:S01]  /*f320*/  LDCU UR6, c[0x0][0x39c] ;  /* 0x00007380ff0677ac */ /* 0x000e220008000800 */
[C---:B------:R-:W-:Y:S01]  /*f330*/  LOP3.LUT R69, R0.reuse, 0xbb, RZ, 0xfc, !PT ;  /* 0x000000bb00457812 */ /* 0x040fe200078efcff */
[----:B------:R3:W-:Y:S01]  /*f340*/  @P4 STG.E.U16 desc[UR22][R70.64], R86 ;  /* 0x0000005646004986 */ /* 0x0007e2000c101516 */
[----:B--2---:R-:W-:Y:S01]  /*f350*/  ISETP.LT.AND P4, PT, R73, UR7, !P0 ;  /* 0x0000000749007c0c */ /* 0x004fe2000c781270 */
[----:B------:R-:W2:Y:S01]  /*f360*/  LDCU UR7, c[0x0][0x39c] ;  /* 0x00007380ff0777ac */ /* 0x000ea20008000800 */
[C---:B------:R-:W-:Y:S01]  /*f370*/  LEA.HI.X.SX32 R73, R75.reuse, R3, 0x1, P6 ;  /* 0x000000034b497211 */ /* 0x040fe200030f0eff */
[----:B------:R-:W-:Y:S01]  /*f380*/  VIADD R75, R75, UR5 ;  /* 0x000000054b4b7c36 */ /* 0x000fe20008000000 */
[----:B------:R-:W-:-:S03]  /*f390*/  LOP3.LUT R76, R0, 0xbd, RZ, 0xfc, !PT ;  /* 0x000000bd004c7812 */ /* 0x000fc600078efcff */
[C---:B------:R-:W-:Y:S01]  /*f3a0*/  VIADD R74, R75.reuse, UR5 ;  /* 0x000000054b4a7c36 */ /* 0x040fe20008000000 */
[----:B------:R-:W-:Y:S02]  /*f3b0*/  LEA R68, P6, R75, R2, 0x1 ;  /* 0x000000024b447211 */ /* 0x000fe400078c08ff */
[----:B---3--:R-:W-:-:S05]  /*f3c0*/  PRMT R71, R86, 0x7632, R71 ;  /* 0x0000763256477816 */ /* 0x008fca0000000047 */
[----:B------:R3:W-:Y:S01]  /*f3d0*/  @P2 STG.E.U16 desc[UR22][R72.64], R71 ;  /* 0x0000004748002986 */ /* 0x0007e2000c101516 */
[----:B-1----:R-:W-:Y:S01]  /*f3e0*/  ISETP.LT.AND P2, PT, R69, UR4, !P0 ;  /* 0x0000000445007c0c */ /* 0x002fe2000c741270 */
[----:B------:R-:W1:Y:S01]  /*f3f0*/  LDCU UR4, c[0x0][0x39c] ;  /* 0x00007380ff0477ac */ /* 0x000e620008000800 */
[-C--:B------:R-:W-:Y:S02]  /*f400*/  LEA.HI.X.SX32 R69, R75, R3.reuse, 0x1, P6 ;  /* 0x000000034b457211 */ /* 0x080fe400030f0eff */
[----:B------:R-:W-:Y:S02]  /*f410*/  LEA R70, P6, R74, R2, 0x1 ;  /* 0x000000024a467211 */ /* 0x000fe400078c08ff */
[----:B------:R-:W-:Y:S01]  /*f420*/  LOP3.LUT R75, R0, 0xbc, RZ, 0xfc, !PT ;  /* 0x000000bc004b7812 */ /* 0x000fe200078efcff */
[----:B------:R5:W-:Y:S03]  /*f430*/  @P5 STG.E.U16 desc[UR22][R68.64], R88 ;  /* 0x0000005844005986 */ /* 0x000be6000c101516 */
[----:B0-----:R-:W-:Y:S01]  /*f440*/  ISETP.LT.AND P5, PT, R75, UR6, !P0 ;  /* 0x000000064b007c0c */ /* 0x001fe2000c7a1270 */
[----:B------:R-:W0:Y:S01]  /*f450*/  LDCU UR6, c[0x0][0x39c] ;  /* 0x00007380ff0677ac */ /* 0x000e220008000800 */
[C---:B---3--:R-:W-:Y:S01]  /*f460*/  LEA.HI.X.SX32 R71, R74.reuse, R3, 0x1, P6 ;  /* 0x000000034a477211 */ /* 0x048fe200030f0eff */
[----:B------:R-:W-:-:S04]  /*f470*/  VIADD R74, R74, UR5 ;  /* 0x000000054a4a7c36 */ /* 0x000fc80008000000 */
[----:B------:R-:W-:Y:S01]  /*f480*/  VIADD R75, R74, UR5 ;  /* 0x000000054a4b7c36 */ /* 0x000fe20008000000 */
[----:B-----5:R-:W-:-:S04]  /*f490*/  PRMT R69, R88, 0x7632, R69 ;  /* 0x0000763258457816 */ /* 0x020fc80000000045 */
[-C--:B------:R-:W-:Y:S01]  /*f4a0*/  LEA R68, P6, R75, R2.reuse, 0x1 ;  /* 0x000000024b447211 */ /* 0x080fe200078c08ff */
[----:B------:R3:W-:Y:S01]  /*f4b0*/  @P3 STG.E.U16 desc[UR22][R70.64], R69 ;  /* 0x0000004546003986 */ /* 0x0007e2000c101516 */
[----:B------:R-:W-:-:S04]  /*f4c0*/  LEA R72, P3, R74, R2, 0x1 ;  /* 0x000000024a487211 */ /* 0x000fc800078608ff */
[-C--:B------:R-:W-:Y:S02]  /*f4d0*/  LEA.HI.X.SX32 R73, R74, R3.reuse, 0x1, P3 ;  /* 0x000000034a497211 */ /* 0x080fe400018f0eff */
[----:B-1----:R-:W-:Y:S01]  /*f4e0*/  ISETP.LT.AND P3, PT, R76, UR4, !P0 ;  /* 0x000000044c007c0c */ /* 0x002fe2000c761270 */
[----:B------:R-:W1:Y:S01]  /*f4f0*/  LDCU UR4, c[0x0][0x39c] ;  /* 0x00007380ff0477ac */ /* 0x000e620008000800 */
[----:B------:R-:W-:Y:S01]  /*f500*/  PRMT R76, R94, 0x7632, R76 ;  /* 0x000076325e4c7816 */ /* 0x000fe2000000004c */
[----:B------:R5:W-:Y:S01]  /*f510*/  @P4 STG.E.U16 desc[UR22][R72.64], R90 ;  /* 0x0000005a48004986 */ /* 0x000be2000c101516 */
[----:B---3--:R-:W-:Y:S02]  /*f520*/  LOP3.LUT R70, R0, 0xbe, RZ, 0xfc, !PT ;  /* 0x000000be00467812 */ /* 0x008fe400078efcff */
[C---:B------:R-:W-:Y:S01]  /*f530*/  LEA.HI.X.SX32 R69, R75.reuse, R3, 0x1, P6 ;  /* 0x000000034b457211 */ /* 0x040fe200030f0eff */
[----:B------:R-:W-:Y:S01]  /*f540*/  VIADD R75, R75, UR5 ;  /* 0x000000054b4b7c36 */ /* 0x000fe20008000000 */
[----:B------:R-:W-:-:S02]  /*f550*/  PRMT R71, R90, 0x7632, R71 ;  /* 0x000076325a477816 */ /* 0x000fc40000000047 */
[----:B0-----:R-:W-:Y:S01]  /*f560*/  ISETP.LT.AND P6, PT, R70, UR6, !P0 ;  /* 0x0000000646007c0c */ /* 0x001fe2000c7c1270 */
[----:B------:R-:W0:Y:S01]  /*f570*/  LDCU UR6, c[0x0][0x39c] ;  /* 0x00007380ff0677ac */ /* 0x000e220008000800 */
[C---:B------:R-:W-:Y:S01]  /*f580*/  VIADD R74, R75.reuse, UR5 ;  /* 0x000000054b4a7c36 */ /* 0x040fe20008000000 */
[----:B------:R3:W-:Y:S01]  /*f590*/  @P2 STG.E.U16 desc[UR22][R68.64], R71 ;  /* 0x0000004744002986 */ /* 0x0007e2000c101516 */
[C---:B------:R-:W-:Y:S02]  /*f5a0*/  LEA R70, P2, R75.reuse, R2, 0x1 ;  /* 0x000000024b467211 */ /* 0x040fe400078408ff */
[C---:B-----5:R-:W-:Y:S02]  /*f5b0*/  LOP3.LUT R72, R0.reuse, 0xbf, RZ, 0xfc, !PT ;  /* 0x000000bf00487812 */ /* 0x060fe400078efcff */
[----:B------:R-:W-:Y:S02]  /*f5c0*/  LOP3.LUT R73, R0, 0xc0, RZ, 0xfc, !PT ;  /* 0x000000c000497812 */ /* 0x000fe400078efcff */
[----:B-1----:R-:W-:Y:S01]  /*f5d0*/  ISETP.LT.AND P4, PT, R72, UR4, !P0 ;  /* 0x0000000448007c0c */ /* 0x002fe2000c781270 */
[----:B------:R-:W1:Y:S01]  /*f5e0*/  LDCU UR4, c[0x0][0x39c] ;  /* 0x00007380ff0477ac */ /* 0x000e620008000800 */
[----:B---3--:R-:W-:-:S02]  /*f5f0*/  LEA.HI.X.SX32 R71, R75, R3, 0x1, P2 ;  /* 0x000000034b477211 */ /* 0x008fc400010f0eff */
[----:B------:R-:W-:Y:S02]  /*f600*/  LEA R72, P2, R74, R2, 0x1 ;  /* 0x000000024a487211 */ /* 0x000fe400078408ff */
[----:B------:R-:W-:Y:S01]  /*f610*/  PRMT R69, R92, 0x7632, R69 ;  /* 0x000076325c457816 */ /* 0x000fe20000000045 */
[----:B------:R-:W-:Y:S01]  /*f620*/  @P5 STG.E.U16 desc[UR22][R70.64], R92 ;  /* 0x0000005c46005986 */ /* 0x000fe2000c101516 */
[----:B--2---:R-:W-:Y:S01]  /*f630*/  ISETP.LT.AND P5, PT, R73, UR7, !P0 ;  /* 0x0000000749007c0c */ /* 0x004fe2000c7a1270 */
[----:B------:R-:W2:Y:S01]  /*f640*/  LDCU UR7, c[0x0][0x39c] ;  /* 0x00007380ff0777ac */ /* 0x000ea20008000800 */
[C---:B------:R-:W-:Y:S01]  /*f650*/  LEA.HI.X.SX32 R73, R74.reuse, R3, 0x1, P2 ;  /* 0x000000034a497211 */ /* 0x040fe200010f0eff */
[----:B------:R-:W-:Y:S01]  /*f660*/  VIADD R74, R74, UR5 ;  /* 0x000000054a4a7c36 */ /* 0x000fe20008000000 */
[----:B------:R-:W-:-:S03]  /*f670*/  LOP3.LUT R68, R0, 0xc1, RZ, 0xfc, !PT ;  /* 0x000000c100447812 */ /* 0x000fc600078efcff */
[----:B------:R3:W-:Y:S01]  /*f680*/  @P3 STG.E.U16 desc[UR22][R72.64], R69 ;  /* 0x0000004548003986 */ /* 0x0007e2000c101516 */
[----:B0-----:R-:W-:Y:S01]  /*f690*/  ISETP.LT.AND P2, PT, R68, UR6, !P0 ;  /* 0x0000000644007c0c */ /* 0x001fe2000c741270 */
[C---:B------:R-:W-:Y:S01]  /*f6a0*/  VIADD R75, R74.reuse, UR5 ;  /* 0x000000054a4b7c36 */ /* 0x040fe20008000000 */
[CC--:B------:R-:W-:Y:S01]  /*f6b0*/  LEA R68, P3, R74.reuse, R2.reuse, 0x1 ;  /* 0x000000024a447211 */ /* 0x0c0fe200078608ff */
[----:B------:R-:W0:Y:S03]  /*f6c0*/  LDCU UR6, c[0x0][0x39c] ;  /* 0x00007380ff0677ac */ /* 0x000e260008000800 */
[-C--:B---3--:R-:W-:Y:S02]  /*f6d0*/  LEA.HI.X.SX32 R69, R74, R3.reuse, 0x1, P3 ;  /* 0x000000034a457211 */ /* 0x088fe400018f0eff */
[C---:B------:R-:W-:Y:S02]  /*f6e0*/  LEA R70, P3, R75.reuse, R2, 0x1 ;  /* 0x000000024b467211 */ /* 0x040fe400078608ff */
[----:B------:R-:W-:Y:S01]  /*f6f0*/  LOP3.LUT R74, R0, 0xc2, RZ, 0xfc, !PT ;  /* 0x000000c2004a7812 */ /* 0x000fe200078efcff */
[----:B------:R3:W-:Y:S01]  /*f700*/  @P6 STG.E.U16 desc[UR22][R68.64], R94 ;  /* 0x0000005e44006986 */ /* 0x0007e2000c101516 */
[C---:B------:R-:W-:Y:S01]  /*f710*/  LEA.HI.X.SX32 R71, R75.reuse, R3, 0x1, P3 ;  /* 0x000000034b477211 */ /* 0x040fe200018f0eff */
[----:B------:R-:W-:Y:S01]  /*f720*/  VIADD R75, R75, UR5 ;  /* 0x000000054b4b7c36 */ /* 0x000fe20008000000 */
[----:B-1----:R-:W-:Y:S01]  /*f730*/  ISETP.LT.AND P3, PT, R74, UR4, !P0 ;  /* 0x000000044a007c0c */ /* 0x002fe2000c761270 */
[----:B------:R-:W1:Y:S01]  /*f740*/  LDCU UR4, c[0x0][0x39c] ;  /* 0x00007380ff0477ac */ /* 0x000e620008000800 */
[C---:B------:R-:W-:Y:S01]  /*f750*/  LOP3.LUT R73, R0.reuse, 0xc3, RZ, 0xfc, !PT ;  /* 0x000000c300497812 */ /* 0x040fe200078efcff */
[----:B------:R5:W-:Y:S01]  /*f760*/  @P4 STG.E.U16 desc[UR22][R70.64], R76 ;  /* 0x0000004c46004986 */ /* 0x000be2000c101516 */
[----:B------:R-:W-:Y:S01]  /*f770*/  VIADD R72, R75, UR5 ;  /* 0x000000054b487c36 */ /* 0x000fe20008000000 */
[----:B---3--:R-:W-:-:S04]  /*f780*/  LOP3.LUT R69, R0, 0xc4, RZ, 0xfc, !PT ;  /* 0x000000c400457812 */ /* 0x008fc800078efcff */
[C---:B------:R-:W-:Y:S02]  /*f790*/  LEA R68, P6, R72.reuse, R2, 0x1 ;  /* 0x0000000248447211 */ /* 0x040fe400078c08ff */
[----:B-----5:R-:W-:Y:S02]  /*f7a0*/  F2FP.BF16.F32.PACK_AB R71, R5, R4 ;  /* 0x000000040547723e */ /* 0x020fe400000010ff */
[----:B------:R-:W-:Y:S02]  /*f7b0*/  LEA R4, P4, R75, R2, 0x1 ;  /* 0x000000024b047211 */ /* 0x000fe400078808ff */
[----:B------:R-:W-:Y:S02]  /*f7c0*/  PRMT R74, R71, 0x7610, R74 ;  /* 0x00007610474a7816 */ /* 0x000fe4000000004a */
[-C--:B------:R-:W-:Y:S02]  /*f7d0*/  LEA.HI.X.SX32 R5, R75, R3.reuse, 0x1, P4 ;  /* 0x000000034b057211 */ /* 0x080fe400020f0eff */
[----:B0-----:R-:W-:Y:S01]  /*f7e0*/  ISETP.LT.AND P4, PT, R73, UR6, !P0 ;  /* 0x0000000649007c0c */ /* 0x001fe2000c781270 */
[----:B------:R-:W0:Y:S02]  /*f7f0*/  LDCU UR6, c[0x0][0x39c] ;  /* 0x00007380ff0677ac */ /* 0x000e240008000800 */
[----:B------:R3:W-:Y:S01]  /*f800*/  @P5 STG.E.U16 desc[UR22][R4.64], R74 ;  /* 0x0000004a04005986 */ /* 0x0007e2000c101516 */
[----:B--2---:R-:W-:Y:S01]  /*f810*/  ISETP.LT.AND P5, PT, R69, UR7, !P0 ;  /* 0x0000000745007c0c */ /* 0x004fe2000c7a1270 */
[----:B------:R-:W2:Y:S01]  /*f820*/  LDCU UR7, c[0x0][0x39c] ;  /* 0x00007380ff0777ac */ /* 0x000ea20008000800 */
[C---:B------:R-:W-:Y:S01]  /*f830*/  LEA.HI.X.SX32 R69, R72.reuse, R3, 0x1, P6 ;  /* 0x0000000348457211 */ /* 0x040fe200030f0eff */
[----:B------:R-:W-:-:S04]  /*f840*/  VIADD R72, R72, UR5 ;  /* 0x0000000548487c36 */ /* 0x000fc80008000000 */
[C---:B------:R-:W-:Y:S01]  /*f850*/  VIADD R6, R72.reuse, UR5 ;  /* 0x0000000548067c36 */ /* 0x040fe20008000000 */
[----:B------:R-:W-:Y:S02]  /*f860*/  LEA R70, P6, R72, R2, 0x1 ;  /* 0x0000000248467211 */ /* 0x000fe400078c08ff */
[----:B---3--:R-:W-:Y:S02]  /*f870*/  PRMT R5, R71, 0x7632, R5 ;  /* 0x0000763247057816 */ /* 0x008fe40000000005 */
[----:B------:R-:W-:-:S03]  /*f880*/  LOP3.LUT R71, R0, 0xc5, RZ, 0xfc, !PT ;  /* 0x000000c500477812 */ /* 0x000fc600078efcff */
[----:B------:R3:W-:Y:S01]  /*f890*/  @P2 STG.E.U16 desc[UR22][R68.64], R5 ;  /* 0x0000000544002986 */ /* 0x0007e2000c101516 */
[----:B-1----:R-:W-:Y:S01]  /*f8a0*/  ISETP.LT.AND P2, PT, R71, UR4, !P0 ;  /* 0x0000000447007c0c */ /* 0x002fe2000c741270 */
[----:B------:R-:W1:Y:S01]  /*f8b0*/  LDCU UR4, c[0x0][0x39c] ;  /* 0x00007380ff0477ac */ /* 0x000e620008000800 */
[-C--:B------:R-:W-:Y:S02]  /*f8c0*/  LEA.HI.X.SX32 R71, R72, R3.reuse, 0x1, P6 ;  /* 0x0000000348477211 */ /* 0x080fe400030f0eff */
[----:B------:R-:W-:Y:S02]  /*f8d0*/  LEA R4, P6, R6, R2, 0x1 ;  /* 0x0000000206047211 */ /* 0x000fe400078c08ff */
[----:B------:R-:W-:Y:S02]  /*f8e0*/  LOP3.LUT R72, R0, 0xc6, RZ, 0xfc, !PT ;  /* 0x000000c600487812 */ /* 0x000fe400078efcff */
[----:B---3--:R-:W-:Y:S02]  /*f8f0*/  PRMT R69, R7, 0x7610, R69 ;  /* 0x0000761007457816 */ /* 0x008fe40000000045 */
[----:B------:R-:W-:-:S03]  /*f900*/  LEA.HI.X.SX32 R5, R6, R3, 0x1, P6 ;  /* 0x0000000306057211 */ /* 0x000fc600030f0eff */
[----:B------:R3:W-:Y:S01]  /*f910*/  @P3 STG.E.U16 desc[UR22][R70.64], R69 ;  /* 0x0000004546003986 */ /* 0x0007e2000c101516 */
[----:B0-----:R-:W-:Y:S01]  /*f920*/  ISETP.LT.AND P3, PT, R72, UR6, !P0 ;  /* 0x0000000648007c0c */ /* 0x001fe2000c761270 */
[----:B------:R-:W0:Y:S01]  /*f930*/  LDCU UR6, c[0x0][0x39c] ;  /* 0x00007380ff0677ac */ /* 0x000e220008000800 */
[----:B---3--:R-:W-:Y:S01]  /*f940*/  PRMT R71, R7, 0x7632, R71 ;  /* 0x0000763207477816 */ /* 0x008fe20000000047 */
[----:B------:R-:W-:-:S04]  /*f950*/  VIADD R7, R6, UR5 ;  /* 0x0000000506077c36 */ /* 0x000fc80008000000 */
[----:B------:R3:W-:Y:S01]  /*f960*/  @P4 STG.E.U16 desc[UR22][R4.64], R71 ;  /* 0x0000004704004986 */ /* 0x0007e2000c101516 */
[C---:B------:R-:W-:Y:S01]  /*f970*/  LEA R6, P4, R7.reuse, R2, 0x1 ;  /* 0x0000000207067211 */ /* 0x040fe200078808ff */
[----:B------:R-:W-:-:S03]  /*f980*/  VIADD R68, R7, UR5 ;  /* 0x0000000507447c36 */ /* 0x000fc60008000000 */
[----:B------:R-:W-:Y:S02]  /*f990*/  LEA.HI.X.SX32 R7, R7, R3, 0x1, P4 ;  /* 0x0000000307077211 */ /* 0x000fe400020f0eff */
[----:B---3--:R-:W-:Y:S02]  /*f9a0*/  F2FP.BF16.F32.PACK_AB R5, R9, R8 ;  /* 0x000000080905723e */ /* 0x008fe400000010ff */
[C---:B------:R-:W-:Y:S02]  /*f9b0*/  LOP3.LUT R8, R0.reuse, 0xc7, RZ, 0xfc, !PT ;  /* 0x000000c700087812 */ /* 0x040fe400078efcff */
[----:B------:R-:W-:Y:S01]  /*f9c0*/  LOP3.LUT R4, R0, 0xc8, RZ, 0xfc, !PT ;  /* 0x000000c800047812 */ /* 0x000fe200078efcff */
[----:B------:R3:W-:Y:S01]  /*f9d0*/  @P5 STG.E.U16 desc[UR22][R6.64], R5 ;  /* 0x0000000506005986 */ /* 0x0007e2000c101516 */
[----:B-1----:R-:W-:Y:S01]  /*f9e0*/  ISETP.LT.AND P4, PT, R8, UR4, !P0 ;  /* 0x0000000408007c0c */ /* 0x002fe2000c781270 */
[----:B------:R-:W1:Y:S01]  /*f9f0*/  LDCU UR4, c[0x0][0x39c] ;  /* 0x00007380ff0477ac */ /* 0x000e620008000800 */
[----:B------:R-:W-:-:S02]  /*fa00*/  LEA R8, P6, R68, R2, 0x1 ;  /* 0x0000000244087211 */ /* 0x000fc400078c08ff */
[----:B------:R-:W-:Y:S02]  /*fa10*/  PRMT R69, R5, 0x7632, R69 ;  /* 0x0000763205457816 */ /* 0x000fe40000000045 */
[C---:B------:R-:W-:Y:S01]  /*fa20*/  LEA.HI.X.SX32 R9, R68.reuse, R3, 0x1, P6 ;  /* 0x0000000344097211 */ /* 0x040fe200030f0eff */
[----:B------:R-:W-:Y:S01]  /*fa30*/  VIADD R68, R68, UR5 ;  /* 0x0000000544447c36 */ /* 0x000fe20008000000 */
[----:B0-----:R-:W-:Y:S01]  /*fa40*/  ISETP.LT.AND P6, PT, R4, UR6, !P0 ;  /* 0x0000000604007c0c */ /* 0x001fe2000c7c1270 */
[----:B------:R-:W0:Y:S02]  /*fa50*/  LDCU UR6, c[0x0][0x39c] ;  /* 0x00007380ff0677ac */ /* 0x000e240008000800 */
[----:B------:R5:W-:Y:S01]  /*fa60*/  @P2 STG.E.U16 desc[UR22][R8.64], R69 ;  /* 0x0000004508002986 */ /* 0x000be2000c101516 */
[C---:B------:R-:W-:Y:S01]  /*fa70*/  LEA R4, P2, R68.reuse, R2, 0x1 ;  /* 0x0000000244047211 */ /* 0x040fe200078408ff */
[----:B------:R-:W-:Y:S01]  /*fa80*/  VIADD R10, R68, UR5 ;  /* 0x00000005440a7c36 */ /* 0x000fe20008000000 */
[----:B---3--:R-:W-:-:S02]  /*fa90*/  LOP3.LUT R6, R0, 0xc9, RZ, 0xfc, !PT ;  /* 0x000000c900067812 */ /* 0x008fc400078efcff */
[-C--:B------:R-:W-:Y:S02]  /*faa0*/  LEA.HI.X.SX32 R5, R68, R3.reuse, 0x1, P2 ;  /* 0x0000000344057211 */ /* 0x080fe400010f0eff */
[----:B------:R-:W-:Y:S02]  /*fab0*/  LOP3.LUT R7, R0, 0xca, RZ, 0xfc, !PT ;  /* 0x000000ca00077812 */ /* 0x000fe400078efcff */
[----:B-1----:R-:W-:Y:S01]  /*fac0*/  ISETP.LT.AND P5, PT, R6, UR4, !P0 ;  /* 0x0000000406007c0c */ /* 0x002fe2000c7a1270 */
[----:B------:R1:W-:Y:S01]  /*fad0*/  @P3 STG.E.U16 desc[UR22][R4.64], R11 ;  /* 0x0000000b04003986 */ /* 0x0003e2000c101516 */
[C---:B------:R-:W-:Y:S01]  /*fae0*/  LEA R6, P2, R10.reuse, R2, 0x1 ;  /* 0x000000020a067211 */ /* 0x040fe200078408ff */
[----:B------:R-:W3:Y:S01]  /*faf0*/  LDCU UR4, c[0x0][0x39c] ;  /* 0x00007380ff0477ac */ /* 0x000ee20008000800 */
[----:B--2---:R-:W-:Y:S02]  /*fb00*/  ISETP.LT.AND P3, PT, R7, UR7, !P0 ;  /* 0x0000000707007c0c */ /* 0x004fe4000c761270 */
[C---:B------:R-:W-:Y:S01]  /*fb10*/  LEA.HI.X.SX32 R7, R10.reuse, R3, 0x1, P2 ;  /* 0x000000030a077211 */ /* 0x040fe200010f0eff */
[----:B------:R-:W-:Y:S01]  /*fb20*/  VIADD R10, R10, UR5 ;  /* 0x000000050a0a7c36 */ /* 0x000fe20008000000 */
[----:B-----5:R-:W-:Y:S01]  /*fb30*/  LOP3.LUT R8, R0, 0xcb, RZ, 0xfc, !PT ;  /* 0x000000cb00087812 */ /* 0x020fe200078efcff */
[----:B------:R-:W2:Y:S03]  /*fb40*/  LDCU UR7, c[0x0][0x39c] ;  /* 0x00007380ff0777ac */ /* 0x000ea60008000800 */
[----:B0-----:R-:W-:Y:S01]  /*fb50*/  ISETP.LT.AND P2, PT, R8, UR6, !P0 ;  /* 0x0000000608007c0c */ /* 0x001fe2000c741270 */
[----:B------:R-:W0:Y:S01]  /*fb60*/  LDCU UR6, c[0x0][0x39c] ;  /* 0x00007380ff0677ac */ /* 0x000e220008000800 */
[----:B-1----:R-:W-:Y:S01]  /*fb70*/  PRMT R5, R11, 0x7632, R5 ;  /* 0x000076320b057816 */ /* 0x002fe20000000005 */
[----:B------:R-:W-:-:S04]  /*fb80*/  VIADD R11, R10, UR5 ;  /* 0x000000050a0b7c36 */ /* 0x000fc80008000000 */
[----:B------:R1:W-:Y:S01]  /*fb90*/  @P4 STG.E.U16 desc[UR22][R6.64], R5 ;  /* 0x0000000506004986 */ /* 0x0003e2000c101516 */
[----:B------:R-:W-:-:S04]  /*fba0*/  LEA R8, P4, R10, R2, 0x1 ;  /* 0x000000020a087211 */ /* 0x000fc800078808ff */
[-C--:B------:R-:W-:Y:S02]  /*fbb0*/  LEA.HI.X.SX32 R9, R10, R3.reuse, 0x1, P4 ;  /* 0x000000030a097211 */ /* 0x080fe400020f0eff */
[CC--:B------:R-:W-:Y:S02]  /*fbc0*/  LEA R4, P4, R11.reuse, R2.reuse, 0x1 ;  /* 0x000000020b047211 */ /* 0x0c0fe400078808ff */
[----:B------:R-:W-:Y:S02]  /*fbd0*/  LOP3.LUT R10, R0, 0xcc, RZ, 0xfc, !PT ;  /* 0x000000cc000a7812 */ /* 0x000fe400078efcff */
[----:B-1----:R-:W-:Y:S02]  /*fbe0*/  PRMT R7, R12, 0x7610, R7 ;  /* 0x000076100c077816 */ /* 0x002fe40000000007 */
[C---:B------:R-:W-:Y:S01]  /*fbf0*/  LEA.HI.X.SX32 R5, R11.reuse, R3, 0x1, P4 ;  /* 0x000000030b057211 */ /* 0x040fe200020f0eff */
[----:B------:R-:W-:Y:S01]  /*fc00*/  VIADD R11, R11, UR5 ;  /* 0x000000050b0b7c36 */ /* 0x000fe20008000000 */
[----:B---3--:R-:W-:Y:S01]  /*fc10*/  ISETP.LT.AND P4, PT, R10, UR4, !P0 ;  /* 0x000000040a007c0c */ /* 0x008fe2000c781270 */
[----:B------:R1:W-:Y:S01]  /*fc20*/  @P6 STG.E.U16 desc[UR22][R8.64], R7 ;  /* 0x0000000708006986 */ /* 0x0003e2000c101516 */
[----:B------:R-:W3:Y:S01]  /*fc30*/  LDCU UR4, c[0x0][0x39c] ;  /* 0x00007380ff0477ac */ /* 0x000ee20008000800 */
[C---:B------:R-:W-:Y:S01]  /*fc40*/  VIADD R10, R11.reuse, UR5 ;  /* 0x000000050b0a7c36 */ /* 0x040fe20008000000 */
[----:B------:R-:W-:Y:S01]  /*fc50*/  LOP3.LUT R12, R0, 0xcd, RZ, 0xfc, !PT ;  /* 0x000000cd000c7812 */ /* 0x000fe200078efcff */
[----:B------:R5:W-:Y:S01]  /*fc60*/  @P5 STG.E.U16 desc[UR22][R4.64], R13 ;  /* 0x0000000d04005986 */ /* 0x000be2000c101516 */
[----:B------:R-:W-:-:S04]  /*fc70*/  LEA R6, P5, R11, R2, 0x1 ;  /* 0x000000020b067211 */ /* 0x000fc800078a08ff */
[-C--:B-1----:R-:W-:Y:S02]  /*fc80*/  LEA.HI.X.SX32 R7, R11, R3.reuse, 0x1, P5 ;  /* 0x000000030b077211 */ /* 0x082fe400028f0eff */
[----:B------:R-:W-:Y:S02]  /*fc90*/  LOP3.LUT R9, R0, 0xce, RZ, 0xfc, !PT ;  /* 0x000000ce00097812 */ /* 0x000fe400078efcff */
[-C--:B------:R-:W-:Y:S01]  /*fca0*/  LEA R8, P6, R10, R2.reuse, 0x1 ;  /* 0x000000020a087211 */ /* 0x080fe200078c08ff */
[----:B------:R1:W-:Y:S01]  /*fcb0*/  @P3 STG.E.U16 desc[UR22][R6.64], R14 ;  /* 0x0000000e06003986 */ /* 0x0003e2000c101516 */
[----:B0-----:R-:W-:Y:S01]  /*fcc0*/  ISETP.LT.AND P5, PT, R12, UR6, !P0 ;  /* 0x000000060c007c0c */ /* 0x001fe2000c7a1270 */
[----:B------:R-:W0:Y:S01]  /*fcd0*/  LDCU UR6, c[0x0][0x39c] ;  /* 0x00007380ff0677ac */ /* 0x000e220008000800 */
[----:B--2---:R-:W-:Y:S02]  /*fce0*/  ISETP.LT.AND P3, PT, R9, UR7, !P0 ;  /* 0x0000000709007c0c */ /* 0x004fe4000c761270 */
[C---:B------:R-:W-:Y:S01]  /*fcf0*/  LEA.HI.X.SX32 R9, R10.reuse, R3, 0x1, P6 ;  /* 0x000000030a097211 */ /* 0x040fe200030f0eff */
[----:B------:R-:W-:Y:S01]  /*fd00*/  VIADD R10, R10, UR5 ;  /* 0x000000050a0a7c36 */ /* 0x000fe20008000000 */
[C---:B-----5:R-:W-:Y:S01]  /*fd10*/  LOP3.LUT R5, R0.reuse, 0xcf, RZ, 0xfc, !PT ;  /* 0x000000cf00057812 */ /* 0x060fe200078efcff */
[----:B------:R-:W2:Y:S01]  /*fd20*/  LDCU UR7, c[0x0][0x39c] ;  /* 0x00007380ff0777ac */ /* 0x000ea20008000800 */
[----:B------:R-:W-:Y:S01]  /*fd30*/  LOP3.LUT R12, R0, 0xd1, RZ, 0xfc, !PT ;  /* 0x000000d1000c7812 */ /* 0x000fe200078efcff */
[C---:B------:R-:W-:Y:S01]  /*fd40*/  VIADD R11, R10.reuse, UR5 ;  /* 0x000000050a0b7c36 */ /* 0x040fe20008000000 */
[----:B------:R-:W-:-:S02]  /*fd50*/  LEA R4, P6, R10, R2, 0x1 ;  /* 0x000000020a047211 */ /* 0x000fc400078c08ff */
[----:B-1----:R-:W-:-:S05]  /*fd60*/  PRMT R7, R14, 0x7632, R7 ;  /* 0x000076320e077816 */ /* 0x002fca0000000007 */
        /* <DEDUP_REMOVED lines=10> */
[----:B------:R-:W-:-:S04]  /*fe10*/  VIADD R11, R11, UR5 ;  /* 0x000000050b0b7c36 */ /* 0x000fc80008000000 */
[----:B------:R-:W-:Y:S01]  /*fe20*/  VIADD R10, R11, UR5 ;  /* 0x000000050b0a7c36 */ /* 0x000fe20008000000 */
[----:B-----5:R-:W-:-:S04]  /*fe30*/  PRMT R5, R16, 0x7632, R5 ;  /* 0x0000763210057816 */ /* 0x020fc80000000005 */
[-C--:B------:R-:W-:Y:S01]  /*fe40*/  LEA R4, P6, R10, R2.reuse, 0x1 ;  /* 0x000000020a047211 */ /* 0x080fe200078c08ff */
[----:B------:R1:W-:Y:S01]  /*fe50*/  @P5 STG.E.U16 desc[UR22][R6.64], R5 ;  /* 0x0000000506005986 */ /* 0x0003e2000c101516 */
[----:B------:R-:W-:-:S04]  /*fe60*/  LEA R8, P5, R11, R2, 0x1 ;  /* 0x000000020b087211 */ /* 0x000fc800078a08ff */
[-C--:B------:R-:W-:Y:S02]  /*fe70*/  LEA.HI.X.SX32 R9, R11, R3.reuse, 0x1, P5 ;  /* 0x000000030b097211 */ /* 0x080fe400028f0eff */
[----:B---3--:R-:W-:Y:S01]  /*fe80*/  ISETP.LT.AND P5, PT, R12, UR4, !P0 ;  /* 0x000000040c007c0c */ /* 0x008fe2000c7a1270 */
[----:B------:R-:W3:Y:S01]  /*fe90*/  LDCU UR4, c[0x0][0x39c] ;  /* 0x00007380ff0477ac */ /* 0x000ee20008000800 */
[C---:B------:R-:W-:Y:S01]  /*fea0*/  LOP3.LUT R12, R0.reuse, 0xd7, RZ, 0xfc, !PT ;  /* 0x000000d7000c7812 */ /* 0x040fe200078efcff */
[----:B------:R5:W-:Y:S01]  /*feb0*/  @P3 STG.E.U16 desc[UR22][R8.64], R18 ;  /* 0x0000001208003986 */ /* 0x000be2000c101516 */
[----:B-1----:R-:W-:Y:S02]  /*fec0*/  LOP3.LUT R6, R0, 0xd2, RZ, 0xfc, !PT ;  /* 0x000000d200067812 */ /* 0x002fe400078efcff */
[C---:B------:R-:W-:Y:S01]  /*fed0*/  LEA.HI.X.SX32 R5, R10.reuse, R3, 0x1, P6 ;  /* 0x000000030a057211 */ /* 0x040fe200030f0eff */
[----:B------:R-:W-:Y:S01]  /*fee0*/  VIADD R10, R10, UR5 ;  /* 0x000000050a0a7c36 */ /* 0x000fe20008000000 */
[----:B------:R-:W-:-:S02]  /*fef0*/  PRMT R7, R18, 0x7632, R7 ;  /* 0x0000763212077816 */ /* 0x000fc40000000007 */
[----:B0-----:R-:W-:Y:S01]  /*ff00*/  ISETP.LT.AND P6, PT, R6, UR6, !P0 ;  /* 0x0000000606007c0c */ /* 0x001fe2000c7c1270 */
[----:B------:R-:W0:Y:S01]  /*ff10*/  LDCU UR6, c[0x0][0x39c] ;  /* 0x00007380ff0677ac */ /* 0x000e220008000800 */
[C---:B------:R-:W-:Y:S01]  /*ff20*/  VIADD R11, R10.reuse, UR5 ;  /* 0x000000050a0b7c36 */ /* 0x040fe20008000000 */
[----:B------:R1:W-:Y:S01]  /*ff30*/  @P2 STG.E.U16 desc[UR22][R4.64], R7 ;  /* 0x0000000704002986 */ /* 0x0003e2000c101516 */
[----:B------:R-:W-:Y:S02]  /*ff40*/  LEA R6, P2, R10, R2, 0x1 ;  /* 0x000000020a067211 */ /* 0x000fe400078408ff */
[C---:B-----5:R-:W-:Y:S02]  /*ff50*/  LOP3.LUT R8, R0.reuse, 0xd3, RZ, 0xfc, !PT ;  /* 0x000000d300087812 */ /* 0x060fe400078efcff */
[----:B------:R-:W-:Y:S02]  /*ff60*/  LOP3.LUT R9, R0, 0xd4, RZ, 0xfc, !PT ;  /* 0x000000d400097812 */ /* 0x000fe400078efcff */
[----:B---3--:R-:W-:Y:S01]  /*ff70*/  ISETP.LT.AND P3, PT, R8, UR4, !P0 ;  /* 0x0000000408007c0c */ /* 0x008fe2000c761270 */
[----:B------:R-:W3:Y:S01]  /*ff80*/  LDCU UR4, c[0x0][0x39c] ;  /* 0x00007380ff0477ac */ /* 0x000ee20008000800 */
[----:B-1----:R-:W-:-:S02]  /*ff90*/  LEA.HI.X.SX32 R7, R10, R3, 0x1, P2 ;  /* 0x000000030a077211 */ /* 0x002fc400010f0eff */
[----:B------:R-:W-:Y:S02]  /*ffa0*/  LEA R8, P2, R11, R2, 0x1 ;  /* 0x000000020b087211 */ /* 0x000fe400078408ff */
[----:B------:R-:W-:Y:S01]  /*ffb0*/  PRMT R5, R20, 0x7632, R5 ;  /* 0x0000763214057816 */ /* 0x000fe20000000005 */
[----:B------:R-:W-:Y:S01]  /*ffc0*/  @P4 STG.E.U16 desc[UR22][R6.64], R20 ;  /* 0x0000001406004986 */ /* 0x000fe2000c101516 */
[----:B--2---:R-:W-:Y:S01]  /*ffd0*/  ISETP.LT.AND P4, PT, R9, UR7, !P0 ;  /* 0x0000000709007c0c */ /* 0x004fe2000c781270 */
[----:B------:R-:W1:Y:S01]  /*ffe0*/  LDCU UR7, c[0x0][0x39c] ;  /* 0x00007380ff0777ac */ /* 0x000e620008000800 */
        /* <DEDUP_REMOVED lines=8> */
[-C--:B--2---:R-:W-:Y:S02]  /*10070*/  LEA.HI.X.SX32 R5, R11, R3.reuse, 0x1, P5 ;  /* 0x000000030b057211 */ /* 0x084fe400028f0eff */
[----:B------:R-:W-:Y:S02]  /*10080*/  LEA R6, P5, R10, R2, 0x1 ;  /* 0x000000020a067211 */ /* 0x000fe400078a08ff */
[----:B------:R-:W-:Y:S01]  /*10090*/  PRMT R9, R22, 0x7632, R9 ;  /* 0x0000763216097816 */ /* 0x000fe20000000009 */
[----:B------:R2:W-:Y:S01]  /*100a0*/  @P6 STG.E.U16 desc[UR22][R4.64], R22 ;  /* 0x0000001604006986 */ /* 0x0005e2000c101516 */
[C---:B------:R-:W-:Y:S01]  /*100b0*/  LEA.HI.X.SX32 R7, R10.reuse, R3, 0x1, P5 ;  /* 0x000000030a077211 */ /* 0x040fe200028f0eff */
[----:B------:R-:W-:Y:S01]  /*100c0*/  VIADD R10, R10, UR5 ;  /* 0x000000050a0a7c36 */ /* 0x000fe20008000000 */
[----:B------:R-:W-:-:S03]  /*100d0*/  LOP3.LUT R11, R0, 0xd6, RZ, 0xfc, !PT ;  /* 0x000000d6000b7812 */ /* 0x000fc600078efcff */
[----:B------:R5:W-:Y:S01]  /*100e0*/  @P3 STG.E.U16 desc[UR22][R6.64], R9 ;  /* 0x0000000906003986 */ /* 0x000be2000c101516 */
[----:B---3--:R-:W-:Y:S01]  /*100f0*/  ISETP.LT.AND P5, PT, R11, UR4, !P0 ;  /* 0x000000040b007c0c */ /* 0x008fe2000c7a1270 */
[----:B------:R-:W3:Y:S01]  /*10100*/  LDCU UR4, c[0x0][0x39c] ;  /* 0x00007380ff0477ac */ /* 0x000ee20008000800 */
[C---:B------:R-:W-:Y:S01]  /*10110*/  LEA R8, P3, R10.reuse, R2, 0x1 ;  /* 0x000000020a087211 */ /* 0x040fe200078608ff */
[----:B------:R-:W-:Y:S01]  /*10120*/  VIADD R11, R10, UR5 ;  /* 0x000000050a0b7c36 */ /* 0x000fe20008000000 */
[----:B--2---:R-:W-:-:S04]  /*10130*/  LOP3.LUT R5, R0, 0xd8, RZ, 0xfc, !PT ;  /* 0x000000d800057812 */ /* 0x004fc800078efcff */
[----:B------:R-:W-:Y:S02]  /*10140*/  LEA R4, P6, R11, R2, 0x1 ;  /* 0x000000020b047211 */ /* 0x000fe400078c08ff */
[-C--:B-----5:R-:W-:Y:S02]  /*10150*/  LEA.HI.X.SX32 R9, R10, R3.reuse, 0x1, P3 ;  /* 0x000000030a097211 */ /* 0x0a0fe400018f0eff */
[----:B0-----:R-:W-:Y:S01]  /*10160*/  ISETP.LT.AND P3, PT, R12, UR6, !P0 ;  /* 0x000000060c007c0c */ /* 0x001fe2000c761270 */
[----:B------:R-:W0:Y:S01]  /*10170*/  LDCU UR6, c[0x0][0x39c] ;  /* 0x00007380ff0677ac */ /* 0x000e220008000800 */
[C---:B------:R-:W-:Y:S01]  /*10180*/  LOP3.LUT R7, R0.reuse, 0xd9, RZ, 0xfc, !PT ;  /* 0x000000d900077812 */ /* 0x040fe200078efcff */
[----:B------:R2:W-:Y:S01]  /*10190*/  @P4 STG.E.U16 desc[UR22][R8.64], R24 ;  /* 0x0000001808004986 */ /* 0x0005e2000c101516 */
[----:B-1----:R-:W-:Y:S01]  /*101a0*/  ISETP.LT.AND P4, PT, R5, UR7, !P0 ;  /* 0x0000000705007c0c */ /* 0x002fe2000c781270 */
[----:B------:R-:W1:Y:S01]  /*101b0*/  LDCU UR7, c[0x0][0x39c] ;  /* 0x00007380ff0777ac */ /* 0x000e620008000800 */
[C---:B------:R-:W-:Y:S01]  /*101c0*/  LEA.HI.X.SX32 R5, R11.reuse, R3, 0x1, P6 ;  /* 0x000000030b057211 */ /* 0x040fe200030f0eff */
[----:B------:R-:W-:Y:S01]  /*101d0*/  VIADD R11, R11, UR5 ;  /* 0x000000050b0b7c36 */ /* 0x000fe20008000000 */
[----:B------:R-:W-:-:S03]  /*101e0*/  LOP3.LUT R12, R0, 0xdb, RZ, 0xfc, !PT ;  /* 0x000000db000c7812 */ /* 0x000fc600078efcff */
[C---:B------:R-:W-:Y:S01]  /*101f0*/  VIADD R10, R11.reuse, UR5 ;  /* 0x000000050b0a7c36 */ /* 0x040fe20008000000 */
[----:B------:R-:W-:Y:S02]  /*10200*/  LEA R6, P6, R11, R2, 0x1 ;  /* 0x000000020b067211 */ /* 0x000fe400078c08ff */
[----:B--2---:R-:W-:-:S05]  /*10210*/  PRMT R9, R24, 0x7632, R9 ;  /* 0x0000763218097816 */ /* 0x004fca0000000009 */
[----:B------:R2:W-:Y:S01]  /*10220*/  @P2 STG.E.U16 desc[UR22][R4.64], R9 ;  /* 0x0000000904002986 */ /* 0x0005e2000c101516 */
[----:B---3--:R-:W-:Y:S01]  /*10230*/  ISETP.LT.AND P2, PT, R7, UR4, !P0 ;  /* 0x0000000407007c0c */ /* 0x008fe2000c741270 */
[----:B------:R-:W3:Y:S01]  /*10240*/  LDCU UR4, c[0x0][0x39c] ;  /* 0x00007380ff0477ac */ /* 0x000ee20008000800 */
[-C--:B------:R-:W-:Y:S02]  /*10250*/  LEA.HI.X.SX32 R7, R11, R3.reuse, 0x1, P6 ;  /* 0x000000030b077211 */ /* 0x080fe400030f0eff */
[----:B------:R-:W-:Y:S02]  /*10260*/  LEA R8, P6, R10, R2, 0x1 ;  /* 0x000000020a087211 */ /* 0x000fe400078c08ff */
[----:B------:R-:W-:Y:S01]  /*10270*/  LOP3.LUT R11, R0, 0xda, RZ, 0xfc, !PT ;  /* 0x000000da000b7812 */ /* 0x000fe200078efcff */
[----:B------:R5:W-:Y:S03]  /*10280*/  @P5 STG.E.U16 desc[UR22][R6.64], R26 ;  /* 0x0000001a06005986 */ /* 0x000be6000c101516 */
[----:B0-----:R-:W-:Y:S01]  /*10290*/  ISETP.LT.AND P5, PT, R11, UR6, !P0 ;  /* 0x000000060b007c0c */ /* 0x001fe2000c7a1270 */
[----:B------:R-:W0:Y:S01]  /*102a0*/  LDCU UR6, c[0x0][0x39c] ;  /* 0x00007380ff0677ac */ /* 0x000e220008000800 */
[C---:B--2---:R-:W-:Y:S01]  /*102b0*/  LEA.HI.X.SX32 R9, R10.reuse, R3, 0x1, P6 ;  /* 0x000000030a097211 */ /* 0x044fe200030f0eff */
        /* <DEDUP_REMOVED lines=8> */
[----:B--2---:R-:W-:-:S03]  /*10340*/  LEA.HI.X.SX32 R5, R10, R3, 0x1, P3 ;  /* 0x000000030a057211 */ /* 0x004fc600018f0eff */
[C---:B------:R-:W-:Y:S01]  /*10350*/  VIADD R10, R11.reuse, UR5 ;  /* 0x000000050b0a7c36 */ /* 0x040fe20008000000 */
[----:B---3--:R-:W-:Y:S01]  /*10360*/  ISETP.LT.AND P3, PT, R12, UR4, !P0 ;  /* 0x000000040c007c0c */ /* 0x008fe2000c761270 */
[----:B------:R-:W2:Y:S01]  /*10370*/  LDCU UR4, c[0x0][0x39c] ;  /* 0x00007380ff0477ac */ /* 0x000ea20008000800 */
        /* <DEDUP_REMOVED lines=10> */
[----:B--2---:R-:W-:Y:S01]  /*10420*/  ISETP.LT.AND P4, PT, R4, UR4, !P0 ;  /* 0x0000000404007c0c */ /* 0x004fe2000c781270 */
[----:B------:R-:W2:Y:S01]  /*10430*/  LDCU UR4, c[0x0][0x39c] ;  /* 0x00007380ff0477ac */ /* 0x000ea20008000800 */
[-C--:B-----5:R-:W-:Y:S02]  /*10440*/  LEA.HI.X.SX32 R9, R11, R3.reuse, 0x1, P2 ;  /* 0x000000030b097211 */ /* 0x0a0fe400010f0eff */
[----:B------:R-:W-:Y:S02]  /*10450*/  LEA R4, P2, R10, R2, 0x1 ;  /* 0x000000020a047211 */ /* 0x000fe400078408ff */
[----:B------:R-:W-:Y:S01]  /*10460*/  PRMT R7, R30, 0x7632, R7 ;  /* 0x000076321e077816 */ /* 0x000fe20000000007 */
[----:B------:R-:W-:Y:S01]  /*10470*/  @P5 STG.E.U16 desc[UR22][R8.64], R30 ;  /* 0x0000001e08005986 */ /* 0x000fe2000c101516 */
[----:B-1----:R-:W-:Y:S01]  /*10480*/  ISETP.LT.AND P5, PT, R5, UR7, !P0 ;  /* 0x0000000705007c0c */ /* 0x002fe2000c7a1270 */
        /* <DEDUP_REMOVED lines=11> */
[----:B------:R-:W-:Y:S01]  /*10540*/  PRMT R5, R32, 0x7632, R5 ;  /* 0x0000763220057816 */ /* 0x000fe20000000005 */
[----:B------:R3:W-:Y:S01]  /*10550*/  @P6 STG.E.U16 desc[UR22][R6.64], R32 ;  /* 0x0000002006006986 */ /* 0x0007e2000c101516 */
[C---:B------:R-:W-:Y:S01]  /*10560*/  LEA.HI.X.SX32 R9, R11.reuse, R3, 0x1, P3 ;  /* 0x000000030b097211 */ /* 0x040fe200018f0eff */
[----:B------:R-:W-:Y:S01]  /*10570*/  VIADD R11, R11, UR5 ;  /* 0x000000050b0b7c36 */ /* 0x000fe20008000000 */
[----:B------:R-:W-:-:S03]  /*10580*/  LOP3.LUT R10, R0, 0xe0, RZ, 0xfc, !PT ;  /* 0x000000e0000a7812 */ /* 0x000fc600078efcff */
[----:B------:R5:W-:Y:S01]  /*10590*/  @P4 STG.E.U16 desc[UR22][R8.64], R5 ;  /* 0x0000000508004986 */ /* 0x000be2000c101516 */
[----:B--2---:R-:W-:Y:S01]  /*105a0*/  ISETP.LT.AND P3, PT, R10, UR4, !P0 ;  /* 0x000000040a007c0c */ /* 0x004fe2000c761270 */
[----:B------:R-:W2:Y:S01]  /*105b0*/  LDCU UR4, c[0x0][0x39c] ;  /* 0x00007380ff0477ac */ /* 0x000ea20008000800 */
[C---:B------:R-:W-:Y:S01]  /*105c0*/  LEA R4, P4, R11.reuse, R2, 0x1 ;  /* 0x000000020b047211 */ /* 0x040fe200078808ff */
[----:B------:R-:W-:Y:S01]  /*105d0*/  VIADD R10, R11, UR5 ;  /* 0x000000050b0a7c36 */ /* 0x000fe20008000000 */
[----:B---3--:R-:W-:-:S04]  /*105e0*/  LOP3.LUT R7, R0, 0xe2, RZ, 0xfc, !PT ;  /* 0x000000e200077812 */ /* 0x008fc800078efcff */
[----:B------:R-:W-:Y:S02]  /*105f0*/  LEA R6, P6, R10, R2, 0x1 ;  /* 0x000000020a067211 */ /* 0x000fe400078c08ff */
[-C--:B-----5:R-:W-:Y:S02]  /*10600*/  LEA.HI.X.SX32 R5, R11, R3.reuse, 0x1, P4 ;  /* 0x000000030b057211 */ /* 0x0a0fe400020f0eff */
[----:B0-----:R-:W-:Y:S01]  /*10610*/  ISETP.LT.AND P4, PT, R12, UR6, !P0 ;  /* 0x000000060c007c0c */ /* 0x001fe2000c781270 */
[----:B------:R-:W0:Y:S01]  /*10620*/  LDCU UR6, c[0x0][0x39c] ;  /* 0x00007380ff0677ac */ /* 0x000e220008000800 */
[----:B------:R-:W-:Y:S01]  /*10630*/  LOP3.LUT R9, R0, 0xe3, RZ, 0xfc, !PT ;  /* 0x000000e300097812 */ /* 0x000fe200078efcff */
        /* <DEDUP_REMOVED lines=8> */
[----:B---3--:R-:W-:-:S05]  /*106c0*/  PRMT R5, R34, 0x7632, R5 ;  /* 0x0000763222057816 */ /* 0x008fca0000000005 */
[----:B------:R3:W-:Y:S01]  /*106d0*/  @P2 STG.E.U16 desc[UR22][R6.64], R5 ;  /* 0x0000000506002986 */ /* 0x0007e2000c101516 */
[----:B--2---:R-:W-:Y:S01]  /*106e0*/  ISETP.LT.AND P2, PT, R9, UR4, !P0 ;  /* 0x0000000409007c0c */ /* 0x004fe2000c741270 */
[----:B------:R-:W2:Y:S01]  /*106f0*/  LDCU UR4, c[0x0][0x39c] ;  /* 0x00007380ff0477ac */ /* 0x000ea20008000800 */
[-C--:B------:R-:W-:Y:S02]  /*10700*/  LEA.HI.X.SX32 R9, R10, R3.reuse, 0x1, P6 ;  /* 0x000000030a097211 */ /* 0x080fe400030f0eff */
[C---:B------:R-:W-:Y:S02]  /*10710*/  LEA R4, P6, R11.reuse, R2, 0x1 ;  /* 0x000000020b047211 */ /* 0x040fe400078c08ff */
[----:B------:R-:W-:Y:S01]  /*10720*/  LOP3.LUT R10, R0, 0xe4, RZ, 0xfc, !PT ;  /* 0x000000e4000a7812 */ /* 0x000fe200078efcff */
[----:B------:R5:W-:Y:S03]  /*10730*/  @P3 STG.E.U16 desc[UR22][R8.64], R36 ;  /* 0x0000002408003986 */ /* 0x000be6000c101516 */
[----:B0-----:R-:W-:Y:S01]  /*10740*/  ISETP.LT.AND P3, PT, R10, UR6, !P0 ;  /* 0x000000060a007c0c */ /* 0x001fe2000c761270 */
[----:B------:R-:W0:Y:S01]  /*10750*/  LDCU UR6, c[0x0][0x39c] ;  /* 0x00007380ff0677ac */ /* 0x000e220008000800 */
[C---:B---3--:R-:W-:Y:S01]  /*10760*/  LEA.HI.X.SX32 R5, R11.reuse, R3, 0x1, P6 ;  /* 0x000000030b057211 */ /* 0x048fe200030f0eff */
        /* <DEDUP_REMOVED lines=8> */
[----:B---3--:R-:W-:-:S03]  /*107f0*/  LEA.HI.X.SX32 R7, R11, R3, 0x1, P4 ;  /* 0x000000030b077211 */ /* 0x008fc600020f0eff */
[----:B------:R-:W-:Y:S01]  /*10800*/  VIADD R11, R10, UR5 ;  /* 0x000000050a0b7c36 */ /* 0x000fe20008000000 */
[----:B--2---:R-:W-:Y:S01]  /*10810*/  ISETP.LT.AND P4, PT, R12, UR4, !P0 ;  /* 0x000000040c007c0c */ /* 0x004fe2000c781270 */
        /* <DEDUP_REMOVED lines=15> */
[----:B------:R-:W-:Y:S01]  /*10910*/  LOP3.LUT R8, R0, 0xe9, RZ, 0xfc, !PT ;  /* 0x000000e900087812 */ /* 0x000fe200078efcff */
[----:B------:R3:W-:Y:S01]  /*10920*/  @P3 STG.E.U16 desc[UR22][R4.64], R40 ;  /* 0x0000002804003986 */ /* 0x0007e2000c101516 */
[----:B-1----:R-:W-:Y:S01]  /*10930*/  ISETP.LT.AND P3, PT, R7, UR7, !P0 ;  /* 0x0000000707007c0c */ /* 0x002fe2000c761270 */
[----:B------:R-:W1:Y:S01]  /*10940*/  LDCU UR7, c[0x0][0x39c] ;  /* 0x00007380ff0777ac */ /* 0x000e620008000800 */
        /* <DEDUP_REMOVED lines=15> */
[----:B--2---:R-:W-:Y:S01]  /*10a40*/  ISETP.LT.AND P4, PT, R11, UR4, !P0 ;  /* 0x000000040b007c0c */ /* 0x004fe2000c781270 */
[----:B------:R-:W2:Y:S02]  /*10a50*/  LDCU UR4, c[0x0][0x39c] ;  /* 0x00007380ff0477ac */ /* 0x000ea40008000800 */
        /* <DEDUP_REMOVED lines=35> */
[----:B--2---:R-:W-:Y:S01]  /*10c90*/  ISETP.LT.AND P5, PT, R12, UR4, !P0 ;  /* 0x000000040c007c0c */ /* 0x004fe2000c7a1270 */
[----:B------:R-:W2:Y:S01]  /*10ca0*/  LDCU UR4, c[0x0][0x39c] ;  /* 0x00007380ff0477ac */ /* 0x000ea20008000800 */
[C---:B------:R-:W-:Y:S01]  /*10cb0*/  LOP3.LUT R12, R0.reuse, 0xf5, RZ, 0xfc, !PT ;  /* 0x000000f5000c7812 */ /* 0x040fe200078efcff */
        /* <DEDUP_REMOVED lines=12> */
[----:B---3--:R-:W-:-:S02]  /*10d80*/  LEA.HI.X.SX32 R7, R11, R3, 0x1, P2 ;  /* 0x000000030b077211 */ /* 0x008fc400010f0eff */
[----:B--2---:R-:W-:Y:S01]  /*10d90*/  ISETP.LT.AND P2, PT, R8, UR4, !P0 ;  /* 0x0000000408007c0c */ /* 0x004fe2000c741270 */
[----:B------:R-:W2:Y:S01]  /*10da0*/  LDCU UR4, c[0x0][0x39c] ;  /* 0x00007380ff0477ac */ /* 0x000ea20008000800 */
[C---:B------:R-:W-:Y:S01]  /*10db0*/  LEA R8, P3, R10.reuse, R2, 0x1 ;  /* 0x000000020a087211 */ /* 0x040fe200078608ff */
[----:B------:R-:W-:Y:S01]  /*10dc0*/  @P4 STG.E.U16 desc[UR22][R6.64], R50 ;  /* 0x0000003206004986 */ /* 0x000fe2000c101516 */
[----:B-1----:R-:W-:Y:S01]  /*10dd0*/  ISETP.LT.AND P4, PT, R9, UR7, !P0 ;  /* 0x0000000709007c0c */ /* 0x002fe2000c781270 */
[----:B------:R-:W1:Y:S01]  /*10de0*/  LDCU UR7, c[0x0][0x39c] ;  /* 0x00007380ff0777ac */ /* 0x000e620008000800 */
[C---:B------:R-:W-:Y:S01]  /*10df0*/  LEA.HI.X.SX32 R9, R10.reuse, R3, 0x1, P3 ;  /* 0x000000030a097211 */ /* 0x040fe200018f0eff */
[----:B------:R-:W-:Y:S01]  /*10e00*/  VIADD R10, R10, UR5 ;  /* 0x000000050a0a7c36 */ /* 0x000fe20008000000 */
[----:B------:R-:W-:Y:S02]  /*10e10*/  PRMT R5, R50, 0x7632, R5 ;  /* 0x0000763232057816 */ /* 0x000fe40000000005 */
[----:B------:R-:W-:Y:S01]  /*10e20*/  LOP3.LUT R4, R0, 0xf3, RZ, 0xfc, !PT ;  /* 0x000000f300047812 */ /* 0x000fe200078efcff */
[----:B------:R-:W-:-:S02]  /*10e30*/  VIADD R11, R10, UR5 ;  /* 0x000000050a0b7c36 */ /* 0x000fc40008000000 */
[----:B------:R3:W-:Y:S01]  /*10e40*/  @P5 STG.E.U16 desc[UR22][R8.64], R5 ;  /* 0x0000000508005986 */ /* 0x0007e2000c101516 */
[----:B0-----:R-:W-:Y:S01]  /*10e50*/  ISETP.LT.AND P3, PT, R4, UR6, !P0 ;  /* 0x0000000604007c0c */ /* 0x001fe2000c761270 */
[----:B------:R-:W0:Y:S01]  /*10e60*/  LDCU UR6, c[0x0][0x39c] ;  /* 0x00007380ff0677ac */ /* 0x000e220008000800 */
[----:B------:R-:W-:-:S04]  /*10e70*/  LEA R4, P5, R10, R2, 0x1 ;  /* 0x000000020a047211 */ /* 0x000fc800078a08ff */
[-C--:B---3--:R-:W-:Y:S02]  /*10e80*/  LEA.HI.X.SX32 R5, R10, R3.reuse, 0x1, P5 ;  /* 0x000000030a057211 */ /* 0x088fe400028f0eff */
[CC--:B------:R-:W-:Y:S02]  /*10e90*/  LEA R6, P5, R11.reuse, R2.reuse, 0x1 ;  /* 0x000000020b067211 */ /* 0x0c0fe400078a08ff */
[----:B------:R-:W-:Y:S01]  /*10ea0*/  LOP3.LUT R10, R0, 0xf4, RZ, 0xfc, !PT ;  /* 0x000000f4000a7812 */ /* 0x000fe200078efcff */
[----:B------:R3:W-:Y:S01]  /*10eb0*/  @P6 STG.E.U16 desc[UR22][R4.64], R52 ;  /* 0x0000003404006986 */ /* 0x0007e2000c101516 */
[----:B------:R-:W-:Y:S02]  /*10ec0*/  PRMT R9, R52, 0x7632, R9 ;  /* 0x0000763234097816 */ /* 0x000fe40000000009 */
[C---:B------:R-:W-:Y:S01]  /*10ed0*/  LEA.HI.X.SX32 R7, R11.reuse, R3, 0x1, P5 ;  /* 0x000000030b077211 */ /* 0x040fe200028f0eff */
[----:B------:R-:W-:Y:S01]  /*10ee0*/  VIADD R11, R11, UR5 ;  /* 0x000000050b0b7c36 */ /* 0x000fe20008000000 */
[----:B--2---:R-:W-:Y:S01]  /*10ef0*/  ISETP.LT.AND P5, PT, R10, UR4, !P0 ;  /* 0x000000040a007c0c */ /* 0x004fe2000c7a1270 */
[----:B------:R-:W2:Y:S02]  /*10f00*/  LDCU UR4, c[0x0][0x39c] ;  /* 0x00007380ff0477ac */ /* 0x000ea40008000800 */
[----:B------:R5:W-:Y:S01]  /*10f10*/  @P2 STG.E.U16 desc[UR22][R6.64], R9 ;  /* 0x0000000906002986 */ /* 0x000be2000c101516 */
[C---:B------:R-:W-:Y:S01]  /*10f20*/  LEA R8, P2, R11.reuse, R2, 0x1 ;  /* 0x000000020b087211 */ /* 0x040fe200078408ff */
[----:B------:R-:W-:Y:S01]  /*10f30*/  VIADD R10, R11, UR5 ;  /* 0x000000050b0a7c36 */ /* 0x000fe20008000000 */
[----:B---3--:R-:W-:-:S04]  /*10f40*/  LOP3.LUT R5, R0, 0xf6, RZ, 0xfc, !PT ;  /* 0x000000f600057812 */ /* 0x008fc800078efcff */
[-C--:B------:R-:W-:Y:S02]  /*10f50*/  LEA R4, P6, R10, R2.reuse, 0x1 ;  /* 0x000000020a047211 */ /* 0x080fe400078c08ff */
[-C--:B-----5:R-:W-:Y:S02]  /*10f60*/  LEA.HI.X.SX32 R9, R11, R3.reuse, 0x1, P2 ;  /* 0x000000030b097211 */ /* 0x0a0fe400010f0eff */
[----:B------:R-:W-:Y:S02]  /*10f70*/  PRMT R7, R54, 0x7632, R7 ;  /* 0x0000763236077816 */ /* 0x000fe40000000007 */
[----:B------:R-:W-:Y:S01]  /*10f80*/  LOP3.LUT R6, R0, 0xf7, RZ, 0xfc, !PT ;  /* 0x000000f700067812 */ /* 0x000fe200078efcff */
[----:B------:R-:W-:Y:S01]  /*10f90*/  @P4 STG.E.U16 desc[UR22][R8.64], R54 ;  /* 0x0000003608004986 */ /* 0x000fe2000c101516 */
[----:B-1----:R-:W-:Y:S01]  /*10fa0*/  ISETP.LT.AND P4, PT, R5, UR7, !P0 ;  /* 0x0000000705007c0c */ /* 0x002fe2000c781270 */
[----:B------:R-:W1:Y:S01]  /*10fb0*/  LDCU UR7, c[0x0][0x39c] ;  /* 0x00007380ff0777ac */ /* 0x000e620008000800 */
[C---:B------:R-:W-:Y:S01]  /*10fc0*/  LEA.HI.X.SX32 R5, R10.reuse, R3, 0x1, P6 ;  /* 0x000000030a057211 */ /* 0x040fe200030f0eff */
[----:B------:R-:W-:Y:S01]  /*10fd0*/  VIADD R10, R10, UR5 ;  /* 0x000000050a0a7c36 */ /* 0x000fe20008000000 */
[----:B--2---:R-:W-:Y:S01]  /*10fe0*/  ISETP.LT.AND P6, PT, R6, UR4, !P0 ;  /* 0x0000000406007c0c */ /* 0x004fe2000c7c1270 */
[----:B------:R-:W2:Y:S01]  /*10ff0*/  LDCU UR4, c[0x0][0x39c] ;  /* 0x00007380ff0477ac */ /* 0x000ea20008000800 */
[----:B0-----:R-:W-:Y:S01]  /*11000*/  ISETP.LT.AND P2, PT, R12, UR6, !P0 ;  /* 0x000000060c007c0c */ /* 0x001fe2000c741270 */
[----:B------:R0:W-:Y:S01]  /*11010*/  @P3 STG.E.U16 desc[UR22][R4.64], R7 ;  /* 0x0000000704003986 */ /* 0x0001e2000c101516 */
[C---:B------:R-:W-:Y:S01]  /*11020*/  LEA R6, P3, R10.reuse, R2, 0x1 ;  /* 0x000000020a067211 */ /* 0x040fe200078608ff */
[----:B------:R-:W-:Y:S01]  /*11030*/  VIADD R11, R10, UR5 ;  /* 0x000000050a0b7c36 */ /* 0x000fe20008000000 */
[----:B------:R-:W3:Y:S01]  /*11040*/  LDCU UR6, c[0x0][0x39c] ;  /* 0x00007380ff0677ac */ /* 0x000ee20008000800 */
[----:B------:R-:W-:-:S02]  /*11050*/  LOP3.LUT R12, R0, 0xfc, RZ, 0xfc, !PT ;  /* 0x000000fc000c7812 */ /* 0x000fc400078efcff */
[-C--:B0-----:R-:W-:Y:S02]  /*11060*/  LEA.HI.X.SX32 R7, R10, R3.reuse, 0x1, P3 ;  /* 0x000000030a077211 */ /* 0x081fe400018f0eff */
[C---:B------:R-:W-:Y:S02]  /*11070*/  LEA R8, P3, R11.reuse, R2, 0x1 ;  /* 0x000000020b087211 */ /* 0x040fe400078608ff */
[C---:B------:R-:W-:Y:S01]  /*11080*/  LOP3.LUT R5, R0.reuse, 0xf9, RZ, 0xfc, !PT ;  /* 0x000000f900057812 */ /* 0x040fe200078efcff */
[----:B------:R0:W-:Y:S01]  /*11090*/  @P5 STG.E.U16 desc[UR22][R6.64], R56 ;  /* 0x0000003806005986 */ /* 0x0001e2000c101516 */
[C---:B------:R-:W-:Y:S01]  /*110a0*/  LEA.HI.X.SX32 R9, R11.reuse, R3, 0x1, P3 ;  /* 0x000000030b097211 */ /* 0x040fe200018f0eff */
[----:B------:R-:W-:Y:S01]  /*110b0*/  VIADD R11, R11, UR5 ;  /* 0x000000050b0b7c36 */ /* 0x000fe20008000000 */
[----:B------:R-:W-:-:S04]  /*110c0*/  LOP3.LUT R10, R0, 0xf8, RZ, 0xfc, !PT ;  /* 0x000000f8000a7812 */ /* 0x000fc800078efcff */
[----:B------:R-:W-:Y:S02]  /*110d0*/  LEA R4, P5, R11, R2, 0x1 ;  /* 0x000000020b047211 */ /* 0x000fe400078a08ff */
[----:B---3--:R-:W-:Y:S01]  /*110e0*/  ISETP.LT.AND P3, PT, R10, UR6, !P0 ;  /* 0x000000060a007c0c */ /* 0x008fe2000c761270 */
[----:B------:R-:W3:Y:S01]  /*110f0*/  LDCU UR6, c[0x0][0x39c] ;  /* 0x00007380ff0677ac */ /* 0x000ee20008000800 */
[----:B------:R-:W-:Y:S02]  /*11100*/  LOP3.LUT R10, R0, 0xfa, RZ, 0xfc, !PT ;  /* 0x000000fa000a7812 */ /* 0x000fe400078efcff */
[----:B0-----:R-:W-:-:S05]  /*11110*/  PRMT R7, R56, 0x7632, R7 ;  /* 0x0000763238077816 */ /* 0x001fca0000000007 */
[----:B------:R0:W-:Y:S01]  /*11120*/  @P2 STG.E.U16 desc[UR22][R8.64], R7 ;  /* 0x0000000708002986 */ /* 0x0001e2000c101516 */
[----:B--2---:R-:W-:Y:S01]  /*11130*/  ISETP.LT.AND P2, PT, R5, UR4, !P0 ;  /* 0x0000000405007c0c */ /* 0x004fe2000c741270 */
[----:B------:R-:W2:Y:S01]  /*11140*/  LDCU UR4, c[0x0][0x39c] ;  /* 0x00007380ff0477ac */ /* 0x000ea20008000800 */
[C---:B------:R-:W-:Y:S01]  /*11150*/  LEA.HI.X.SX32 R5, R11.reuse, R3, 0x1, P5 ;  /* 0x000000030b057211 */ /* 0x040fe200028f0eff */
[----:B------:R-:W-:Y:S01]  /*11160*/  VIADD R11, R11, UR5 ;  /* 0x000000050b0b7c36 */ /* 0x000fe20008000000 */
[----:B-1----:R-:W-:-:S03]  /*11170*/  ISETP.LT.AND P5, PT, R10, UR7, !P0 ;  /* 0x000000070a007c0c */ /* 0x002fc6000c7a1270 */
[----:B------:R1:W-:Y:S01]  /*11180*/  @P4 STG.E.U16 desc[UR22][R4.64], R58 ;  /* 0x0000003a04004986 */ /* 0x0003e2000c101516 */
[C---:B------:R-:W-:Y:S01]  /*11190*/  LEA R6, P4, R11.reuse, R2, 0x1 ;  /* 0x000000020b067211 */ /* 0x040fe200078808ff */
[----:B------:R-:W-:-:S03]  /*111a0*/  VIADD R10, R11, UR5 ;  /* 0x000000050b0a7c36 */ /* 0x000fc60008000000 */
[-C--:B0-----:R-:W-:Y:S02]  /*111b0*/  LEA.HI.X.SX32 R7, R11, R3.reuse, 0x1, P4 ;  /* 0x000000030b077211 */ /* 0x081fe400020f0eff */
[----:B------:R-:W-:Y:S02]  /*111c0*/  LEA R8, P4, R10, R2, 0x1 ;  /* 0x000000020a087211 */ /* 0x000fe400078808ff */
[----:B------:R-:W-:Y:S02]  /*111d0*/  LOP3.LUT R11, R0, 0xfb, RZ, 0xfc, !PT ;  /* 0x000000fb000b7812 */ /* 0x000fe400078efcff */
[C---:B------:R-:W-:Y:S01]  /*111e0*/  LEA.HI.X.SX32 R9, R10.reuse, R3, 0x1, P4 ;  /* 0x000000030a097211 */ /* 0x040fe200020f0eff */
[----:B------:R-:W-:Y:S01]  /*111f0*/  VIADD R10, R10, UR5 ;  /* 0x000000050a0a7c36 */ /* 0x000fe20008000000 */
[----:B-1----:R-:W-:Y:S02]  /*11200*/  PRMT R5, R58, 0x7632, R5 ;  /* 0x000076323a057816 */ /* 0x002fe40000000005 */
[----:B--2---:R-:W-:Y:S01]  /*11210*/  ISETP.LT.AND P4, PT, R11, UR4, !P0 ;  /* 0x000000040b007c0c */ /* 0x004fe2000c781270 */
[----:B------:R-:W-:Y:S01]  /*11220*/  VIADD R11, R10, UR5 ;  /* 0x000000050a0b7c36 */ /* 0x000fe20008000000 */
[----:B------:R-:W0:Y:S01]  /*11230*/  LDCU UR4, c[0x0][0x39c] ;  /* 0x00007380ff0477ac */ /* 0x000e220008000800 */
[----:B------:R1:W-:Y:S01]  /*11240*/  @P6 STG.E.U16 desc[UR22][R6.64], R5 ;  /* 0x0000000506006986 */ /* 0x0003e2000c101516 */
[----:B------:R-:W-:-:S03]  /*11250*/  LOP3.LUT R0, R0, 0xfe, RZ, 0xfc, !PT ;  /* 0x000000fe00007812 */ /* 0x000fc600078efcff */
[----:B------:R2:W-:Y:S01]  /*11260*/  @P3 STG.E.U16 desc[UR22][R8.64], R60 ;  /* 0x0000003c08003986 */ /* 0x0005e2000c101516 */
[----:B------:R-:W-:-:S04]  /*11270*/  LEA R4, P3, R10, R2, 0x1 ;  /* 0x000000020a047211 */ /* 0x000fc800078608ff */
[----:B-1----:R-:W-:Y:S01]  /*11280*/  LEA.HI.X.SX32 R5, R10, R3, 0x1, P3 ;  /* 0x000000030a057211 */ /* 0x002fe200018f0eff */
[----:B------:R-:W-:Y:S01]  /*11290*/  VIADD R10, R11, UR5 ;  /* 0x000000050b0a7c36 */ /* 0x000fe20008000000 */
[----:B---3--:R-:W-:Y:S01]  /*112a0*/  ISETP.LT.AND P3, PT, R12, UR6, !P0 ;  /* 0x000000060c007c0c */ /* 0x008fe2000c761270 */
[----:B------:R-:W1:Y:S01]  /*112b0*/  LDCU UR6, c[0x0][0x39c] ;  /* 0x00007380ff0677ac */ /* 0x000e620008000800 */
[----:B------:R-:W-:Y:S01]  /*112c0*/  PRMT R7, R60, 0x7632, R7 ;  /* 0x000076323c077816 */ /* 0x000fe20000000007 */
[C---:B------:R-:W-:Y:S01]  /*112d0*/  VIADD R13, R10.reuse, UR5 ;  /* 0x000000050a0d7c36 */ /* 0x040fe20008000000 */
[----:B--2---:R-:W-:-:S03]  /*112e0*/  LEA R8, P6, R10, R2, 0x1 ;  /* 0x000000020a087211 */ /* 0x004fc600078c08ff */
[----:B------:R-:W-:Y:S01]  /*112f0*/  VIADD R14, R13, UR5 ;  /* 0x000000050d0e7c36 */ /* 0x000fe20008000000 */
[----:B------:R2:W-:Y:S01]  /*11300*/  @P2 STG.E.U16 desc[UR22][R4.64], R7 ;  /* 0x0000000704002986 */ /* 0x0005e2000c101516 */
[-C--:B------:R-:W-:Y:S02]  /*11310*/  LEA R6, P2, R11, R2.reuse, 0x1 ;  /* 0x000000020b067211 */ /* 0x080fe400078408ff */
[----:B------:R-:W-:Y:S01]  /*11320*/  VIADD R15, R14, UR5 ;  /* 0x000000050e0f7c36 */ /* 0x000fe20008000000 */
[-C--:B------:R-:W-:Y:S02]  /*11330*/  LEA.HI.X.SX32 R9, R10, R3.reuse, 0x1, P6 ;  /* 0x000000030a097211 */ /* 0x080fe400030f0eff */
[-C--:B------:R-:W-:Y:S01]  /*11340*/  LEA R12, P6, R14, R2.reuse, 0x1 ;  /* 0x000000020e0c7211 */ /* 0x080fe200078c08ff */
[----:B------:R-:W-:Y:S01]  /*11350*/  VIADD R16, R15, UR5 ;  /* 0x000000050f107c36 */ /* 0x000fe20008000000 */
[----:B--2---:R-:W-:Y:S02]  /*11360*/  LEA.HI.X.SX32 R7, R11, R3, 0x1, P2 ;  /* 0x000000030b077211 */ /* 0x004fe400010f0eff */
[----:B------:R-:W-:-:S03]  /*11370*/  LEA R10, P2, R13, R2, 0x1 ;  /* 0x000000020d0a7211 */ /* 0x000fc600078408ff */
[----:B------:R2:W-:Y:S01]  /*11380*/  @P5 STG.E.U16 desc[UR22][R6.64], R62 ;  /* 0x0000003e06005986 */ /* 0x0005e2000c101516 */
[-C--:B------:R-:W-:Y:S02]  /*11390*/  LEA.HI.X.SX32 R11, R13, R3.reuse, 0x1, P2 ;  /* 0x000000030d0b7211 */ /* 0x080fe400010f0eff */
[-C--:B------:R-:W-:Y:S02]  /*113a0*/  LEA.HI.X.SX32 R13, R14, R3.reuse, 0x1, P6 ;  /* 0x000000030e0d7211 */ /* 0x080fe400030f0eff */
[----:B------:R-:W-:Y:S02]  /*113b0*/  LEA R4, P6, R16, R2, 0x1 ;  /* 0x0000000210047211 */ /* 0x000fe400078c08ff */
[----:B0-----:R-:W-:Y:S02]  /*113c0*/  ISETP.LT.AND P2, PT, R17, UR4, !P0 ;  /* 0x0000000411007c0c */ /* 0x001fe4000c741270 */
[----:B-1----:R-:W-:Y:S02]  /*113d0*/  ISETP.LT.AND P0, PT, R0, UR6, !P0 ;  /* 0x0000000600007c0c */ /* 0x002fe4000c701270 */
[----:B------:R-:W-:-:S02]  /*113e0*/  LEA.HI.X.SX32 R5, R16, R3, 0x1, P6 ;  /* 0x0000000310057211 */ /* 0x000fc400030f0eff */
[----:B------:R-:W-:Y:S02]  /*113f0*/  PRMT R0, R62, 0x7632, R0 ;  /* 0x000076323e007816 */ /* 0x000fe40000000000 */
[C---:B------:R-:W-:Y:S02]  /*11400*/  LEA R2, P6, R15.reuse, R2, 0x1 ;  /* 0x000000020f027211 */ /* 0x040fe400078c08ff */
[----:B--2---:R-:W-:Y:S01]  /*11410*/  PRMT R7, R64, 0x7632, R7 ;  /* 0x0000763240077816 */ /* 0x004fe20000000007 */
[----:B------:R0:W-:Y:S01]  /*11420*/  @P4 STG.E.U16 desc[UR22][R8.64], R0 ;  /* 0x0000000008004986 */ /* 0x0001e2000c101516 */
[----:B------:R-:W-:-:S03]  /*11430*/  LEA.HI.X.SX32 R3, R15, R3, 0x1, P6 ;  /* 0x000000030f037211 */ /* 0x000fc600030f0eff */
[----:B------:R1:W-:Y:S04]  /*11440*/  @P3 STG.E.U16 desc[UR22][R10.64], R64 ;  /* 0x000000400a003986 */ /* 0x0003e8000c101516 */
[----:B------:R1:W-:Y:S01]  /*11450*/  @P2 STG.E.U16 desc[UR22][R12.64], R7 ;  /* 0x000000070c002986 */ /* 0x0003e2000c101516 */
[----:B0-----:R-:W-:-:S03]  /*11460*/  PRMT R9, R66, 0x7632, R9 ;  /* 0x0000763242097816 */ /* 0x001fc60000000009 */
[----:B------:R1:W-:Y:S04]  /*11470*/  @P0 STG.E.U16 desc[UR22][R2.64], R66 ;  /* 0x0000004202000986 */ /* 0x0003e8000c101516 */
[----:B------:R1:W-:Y:S01]  /*11480*/  @P1 STG.E.U16 desc[UR22][R4.64], R9 ;  /* 0x0000000904001986 */ /* 0x0003e2000c101516 */
[----:B----4-:R-:W-:Y:S06]  /*11490*/  BAR.SYNC.DEFER_BLOCKING 0x0 ;  /* 0x0000000000007b1d */ /* 0x010fec0000010000 */
[----:B------:R-:W-:Y:S05]  /*114a0*/  BRA.U UP0, `(.L_x_14) ;  /* 0x0000000100a07547 */ /* 0x000fea000b800000 */
[----:B------:R-:W0:Y:S01]  /*114b0*/  S2UR UR5, SR_CgaCtaId ;  /* 0x00000000000579c3 */ /* 0x000e220000008800 */
[----:B------:R-:W-:Y:S01]  /*114c0*/  NOP ;  /* 0x0000000000007918 */ /* 0x000fe20000000000 */
[----:B------:R-:W-:Y:S01]  /*114d0*/  UMOV UR4, 0x50 ;  /* 0x0000005000047882 */ /* 0x000fe20000000000 */
[----:B------:R-:W-:Y:S02]  /*114e0*/  IMAD.U32 R0, RZ, RZ, UR10 ;  /* 0x0000000aff007e24 */ /* 0x000fe4000f8e00ff */
[----:B-1----:R-:W-:Y:S02]  /*114f0*/  IMAD.MOV.U32 R3, RZ, RZ, 0xffff ;  /* 0x0000ffffff037424 */ /* 0x002fe400078e00ff */
[----:B------:R-:W-:Y:S01]  /*11500*/  IMAD.MOV.U32 R7, RZ, RZ, 0x1 ;  /* 0x00000001ff077424 */ /* 0x000fe200078e00ff */
[----:B------:R-:W-:-:S04]  /*11510*/  LOP3.LUT R0, R0, 0xffff, RZ, 0xc0, !PT ;  /* 0x0000ffff00007812 */ /* 0x000fc800078ec0ff */
[----:B------:R-:W-:-:S05]  /*11520*/  SHF.R.U32.HI R0, RZ, 0x5, R0 ;  /* 0x00000005ff007819 */ /* 0x000fca0000011600 */
[----:B------:R-:W-:Y:S01]  /*11530*/  VIADD R2, R0, 0x10 ;  /* 0x0000001000027836 */ /* 0x000fe20000000000 */
[----:B------:R-:W-:Y:S01]  /*11540*/  SHF.L.U32 R0, R3, R0, RZ ;  /* 0x0000000003007219 */ /* 0x000fe200000006ff */
[----:B0-----:R-:W-:-:S03]  /*11550*/  ULEA UR6, UR5, UR4, 0x18 ;  /* 0x0000000405067291 */ /* 0x001fc6000f8ec0ff */
[----:B------:R-:W-:-:S04]  /*11560*/  SHF.L.U32 R3, R7, R2, RZ ;  /* 0x0000000207037219 */ /* 0x000fc800000006ff */
[----:B------:R-:W-:Y:S02]  /*11570*/  LOP3.LUT R0, R3, R0, RZ, 0xfc, !PT ;  /* 0x0000000003007212 */ /* 0x000fe400078efcff */
[----:B------:R-:W0:Y:S02]  /*11580*/  LDS R5, [UR6] ;  /* 0x00000006ff057984 */ /* 0x000e240008000800 */
[C---:B------:R-:W-:Y:S02]  /*11590*/  LOP3.LUT R2, R0.reuse, 0xffff, RZ, 0xc0, !PT ;  /* 0x0000ffff00027812 */ /* 0x040fe400078ec0ff */
[----:B0-----:R-:W-:-:S04]  /*115a0*/  LOP3.LUT R3, R0, 0xffff, R5, 0x80, !PT ;  /* 0x0000ffff00037812 */ /* 0x001fc800078e8005 */
[----:B------:R-:W-:-:S13]  /*115b0*/  ISETP.NE.AND P0, PT, R3, R2, PT ;  /* 0x000000020300720c */ /* 0x000fda0003f05270 */
[----:B------:R-:W-:Y:S05]  /*115c0*/  @P0 BRA `(.L_x_15) ;  /* 0x0000000000500947 */ /* 0x000fea0003800000 */
[----:B------:R-:W-:Y:S02]  /*115d0*/  SHF.R.U32.HI R5, RZ, 0x10, R5 ;  /* 0x00000010ff057819 */ /* 0x000fe40000011605 */
[----:B------:R-:W-:-:S04]  /*115e0*/  SHF.R.U32.HI R2, RZ, 0x10, R0 ;  /* 0x00000010ff027819 */ /* 0x000fc80000011600 */
[----:B------:R-:W-:-:S04]  /*115f0*/  LOP3.LUT R5, R5, R2, RZ, 0xc0, !PT ;  /* 0x0000000205057212 */ /* 0x000fc800078ec0ff */
[----:B------:R-:W-:-:S13]  /*11600*/  ISETP.NE.AND P0, PT, R5, R2, PT ;  /* 0x000000020500720c */ /* 0x000fda0003f05270 */
[----:B------:R-:W-:Y:S05]  /*11610*/  @P0 BRA `(.L_x_16) ;  /* 0x0000000000300947 */ /* 0x000fea0003800000 */
[----:B------:R-:W-:Y:S01]  /*11620*/  R2UR UR4, R0 ;  /* 0x00000000000472ca */ /* 0x000fe200000e0000 */
[----:B------:R-:W-:Y:S01]  /*11630*/  VOTEU.ANY UR5, UPT, PT ;  /* 0x0000000000057886 */ /* 0x000fe200038e0100 */
[----:B------:R-:W0:Y:S01]  /*11640*/  S2R R0, SR_LANEID ;  /* 0x0000000000007919 */ /* 0x000e220000000000 */
[----:B------:R-:W-:-:S10]  /*11650*/  UFLO.U32 UR5, UR5 ;  /* 0x00000005000572bd */ /* 0x000fd400080e0000 */
[----:B------:R-:W-:-:S06]  /*11660*/  ULOP3.LUT UR4, URZ, UR4, URZ, 0x33, !UPT ;  /* 0x00000004ff047292 */ /* 0x000fcc000f8e33ff */
[----:B------:R-:W-:-:S04]  /*11670*/  IMAD.U32 R2, RZ, RZ, UR4 ;  /* 0x00000004ff027e24 */ /* 0x000fc8000f8e00ff */
[----:B------:R-:W1:Y:S02]  /*11680*/  REDUX UR7, R2 ;  /* 0x00000000020773c4 */ /* 0x000e640000000000 */
[----:B------:R2:W-:Y:S01]  /*11690*/  UTCATOMSWS.AND URZ, UR4 ;  /* 0x0000000400ff79e3 */ /* 0x0005e20008000000 */
[----:B0-----:R-:W-:Y:S01]  /*116a0*/  ISETP.EQ.U32.AND P0, PT, R0, UR5, PT ;  /* 0x0000000500007c0c */ /* 0x001fe2000bf02070 */
[----:B-1----:R-:W-:-:S12]  /*116b0*/  IMAD.U32 R0, RZ, RZ, UR7 ;  /* 0x00000007ff007e24 */ /* 0x002fd8000f8e00ff */
[----:B------:R2:W-:Y:S01]  /*116c0*/  @P0 ATOMS.AND RZ, [UR6], R0 ;  /* 0x00000000ffff098c */ /* 0x0005e2000a800006 */
[----:B------:R-:W-:Y:S05]  /*116d0*/  BRA `(.L_x_14) ;  /* 0x0000000000147947 */ /* 0x000fea0003800000 */
.L_x_16:
[----:B------:R-:W-:-:S07]  /*116e0*/  MOV R2, 0x11700 ;  /* 0x0001170000027802 */ /* 0x000fce0000000f00 */
[----:B------:R-:W-:Y:S05]  /*116f0*/  CALL.REL.NOINC `($__internal_0_$__cuda_sm10x_tcgen05_guardrail_trap_col_being_dealloced_not_returned_by_alloc) ;  /* 0x00000000002c7944 */ /* 0x000fea0003c00000 */
[----:B------:R-:W-:Y:S05]  /*11700*/  BRA `(.L_x_14) ;  /* 0x0000000000087947 */ /* 0x000fea0003800000 */
.L_x_15:
[----:B------:R-:W-:-:S07]  /*11710*/  MOV R2, 0x11730 ;  /* 0x0001173000027802 */ /* 0x000fce0000000f00 */
[----:B------:R-:W-:Y:S05]  /*11720*/  CALL.REL.NOINC `($__internal_2_$__cuda_sm10x_tcgen05_guardrail_trap_unallocated_columns_being_dealloced) ;  /* 0x0000000000387944 */ /* 0x000fea0003c00000 */
.L_x_14:
[----:B------:R-:W-:Y:S01]  /*11730*/  NOP ;  /* 0x0000000000007918 */ /* 0x000fe20000000000 */
[----:B--2---:R-:W-:Y:S05]  /*11740*/  EXIT ;  /* 0x000000000000794d */ /* 0x004fea0003800000 */
.L_x_9:
[----:B------:R-:W0:Y:S02]  /*11750*/  SYNCS.PHASECHK.TRANS64.TRYWAIT P1, [UR8], R227 ;  /* 0x000000e3ff0075a7 */ /* 0x000e240008021108 */
[----:B0-----:R-:W-:Y:S05]  /*11760*/  @!P1 BRA `(.L_x_9) ;  /* 0xfffffffc00f89947 */ /* 0x001fea000383ffff */
[----:B------:R-:W-:Y:S05]  /*11770*/  BRA `(.L_x_17) ;  /* 0xffffff6400d47947 */ /* 0x000fea000383ffff */
.L_x_13:
[----:B------:R-:W0:Y:S02]  /*11780*/  SYNCS.PHASECHK.TRANS64.TRYWAIT P3, [UR8], R4 ;  /* 0x00000004ff0075a7 */ /* 0x000e240008061108 */
[----:B0-----:R-:W-:Y:S05]  /*11790*/  @!P3 BRA `(.L_x_13) ;  /* 0xfffffffc00f8b947 */ /* 0x001fea000383ffff */
[----:B------:R-:W-:Y:S05]  /*117a0*/  BRA `(.L_x_12) ;  /* 0xffffff7c00107947 */ /* 0x000fea000383ffff */
        .weak           $__internal_0_$__cuda_sm10x_tcgen05_guardrail_trap_col_being_dealloced_not_returned_by_alloc
        .type           $__internal_0_$__cuda_sm10x_tcgen05_guardrail_trap_col_being_dealloced_not_returned_by_alloc,@function
        .size           $__internal_0_$__cuda_sm10x_tcgen05_guardrail_trap_col_being_dealloced_not_returned_by_alloc,($__internal_1_$__cuda_sm10x_tcgen05_guardrail_trap_phase_invalid_during_alloc - $__internal_0_$__cuda_sm10x_tcgen05_guardrail_trap_col_being_dealloced_not_returned_by_alloc)
$__internal_0_$__cuda_sm10x_tcgen05_guardrail_trap_col_being_dealloced_not_returned_by_alloc:
[----:B------:R-:W-:Y:S05]  /*117b0*/  BPT.TRAP 0x1 ;  /* 0x000000040000795c */ /* 0x000fea0000300000 */
[----:B------:R-:W-:-:S04]  /*117c0*/  IMAD.MOV.U32 R3, RZ, RZ, 0x0 ;  /* 0x00000000ff037424 */ /* 0x000fc800078e00ff */
[----:B------:R-:W-:Y:S05]  /*117d0*/  RET.REL.NODEC R2 `(matmul_kernel) ;  /* 0xfffffee802087950 */ /* 0x000fea0003c3ffff */
        .weak           $__internal_1_$__cuda_sm10x_tcgen05_guardrail_trap_phase_invalid_during_alloc
        .type           $__internal_1_$__cuda_sm10x_tcgen05_guardrail_trap_phase_invalid_during_alloc,@function
        .size           $__internal_1_$__cuda_sm10x_tcgen05_guardrail_trap_phase_invalid_during_alloc,($__internal_2_$__cuda_sm10x_tcgen05_guardrail_trap_unallocated_columns_being_dealloced - $__internal_1_$__cuda_sm10x_tcgen05_guardrail_trap_phase_invalid_during_alloc)
$__internal_1_$__cuda_sm10x_tcgen05_guardrail_trap_phase_invalid_during_alloc:
[----:B------:R-:W-:Y:S05]  /*117e0*/  BPT.TRAP 0x1 ;  /* 0x000000040000795c */ /* 0x000fea0000300000 */
[----:B------:R-:W-:-:S04]  /*117f0*/  IMAD.MOV.U32 R3, RZ, RZ, 0x0 ;  /* 0x00000000ff037424 */ /* 0x000fc800078e00ff */
[----:B------:R-:W-:Y:S05]  /*11800*/  RET.REL.NODEC R2 `(matmul_kernel) ;  /* 0xfffffee402fc7950 */ /* 0x000fea0003c3ffff */
        .weak           $__internal_2_$__cuda_sm10x_tcgen05_guardrail_trap_unallocated_columns_being_dealloced
        .type           $__internal_2_$__cuda_sm10x_tcgen05_guardrail_trap_unallocated_columns_being_dealloced,@function
        .size           $__internal_2_$__cuda_sm10x_tcgen05_guardrail_trap_unallocated_columns_being_dealloced,(.L_x_21 - $__internal_2_$__cuda_sm10x_tcgen05_guardrail_trap_unallocated_columns_being_dealloced)
$__internal_2_$__cuda_sm10x_tcgen05_guardrail_trap_unallocated_columns_being_dealloced:
[----:B------:R-:W-:Y:S05]  /*11810*/  BPT.TRAP 0x1 ;  /* 0x000000040000795c */ /* 0x000fea0000300000 */
[----:B------:R-:W-:-:S04]  /*11820*/  IMAD.MOV.U32 R3, RZ, RZ, 0x0 ;  /* 0x00000000ff037424 */ /* 0x000fc800078e00ff */
[----:B------:R-:W-:Y:S05]  /*11830*/  RET.REL.NODEC R2 `(matmul_kernel) ;  /* 0xfffffee402f07950 */ /* 0x000fea0003c3ffff */
.L_x_18:
[----:B------:R-:W-:-:S00]  /*11840*/  BRA `(.L_x_18) ;  /* 0xfffffffc00fc7947 */ /* 0x000fc0000383ffff */
[----:B------:R-:W-:-:S00]  /*11850*/  NOP ;  /* 0x0000000000007918 */ /* 0x000fc00000000000 */
        /* <DEDUP_REMOVED lines=10> */
.L_x_21:


//--------------------- .nv.shared.matmul_kernel  --------------------------
	.section	.nv.shared.matmul_kernel,"aw",@nobits
	.sectionflags	@""
	.align	16
	.zero		1024


//--------------------- .nv.shared.reserved.0     --------------------------
	.section	.nv.shared.reserved.0,"aw",@nobits
	.align	8
	.weak		__nv_reservedSMEM_offset_0_alias
	.size		__nv_reservedSMEM_offset_0_alias, 0, 64
	.other		__nv_reservedSMEM_offset_0_alias,@"STO_CUDA_RESERVED_SHARED STV_DEFAULT"
__nv_reservedSMEM_offset_0_alias:
	.zero		0
.nv.shared.reserved.0:
	.zero		64
	.weak		__nv_reservedSMEM_allocation_phase
	.type		__nv_reservedSMEM_allocation_phase,@object
	.size		__nv_reservedSMEM_allocation_phase,(.L_0 - __nv_reservedSMEM_allocation_phase)
__nv_reservedSMEM_allocation_phase:
	.zero		1
.L_0:
	.zero		7
	.weak		__nv_reservedSMEM_devtool_atexit_pc
	.type		__nv_reservedSMEM_devtool_atexit_pc,@object
	.size		__nv_reservedSMEM_devtool_atexit_pc,(__nv_reservedSMEM_allocation_mask - __nv_reservedSMEM_devtool_atexit_pc)
__nv_reservedSMEM_devtool_atexit_pc:
	.zero		8
	.weak		__nv_reservedSMEM_allocation_mask
	.type		__nv_reservedSMEM_allocation_mask,@object
	.size		__nv_reservedSMEM_allocation_mask,(.L_2 - __nv_reservedSMEM_allocation_mask)
__nv_reservedSMEM_allocation_mask:
	.zero		4
.L_2:


//--------------------- .nv.constant0.matmul_kernel --------------------------
	.section	.nv.constant0.matmul_kernel,"a",@progbits
	.sectionflags	@""
	.align	4
.nv.constant0.matmul_kernel:
	.zero		976


//--------------------- SYMBOLS --------------------------

	.type		.nv.reservedSmem.offset0,@object
	.size		.nv.reservedSmem.offset0,0x4
	.type		.nv.reservedSmem.cap,@object
	.size		.nv.reservedSmem.cap,0x4
